	.target	sm_90a

	.elftype	@"ET_EXEC"


//--------------------- .note.nv.tkinfo           --------------------------
	.section	.note.nv.tkinfo,"",@"SHT_NOTE"
	.sectionflags	@"SHF_NOTE_NV_TKINFO"
	.tkinfo
        /*0018*/ 	.word	0x00000002
        /*0030*/ 	.string	""
        /*0030*/ 	.string	"ptxas"
        /*0030*/ 	.string	"Cuda compilation tools, release 13.0, V13.0.88"
        /*0030*/ 	.string	"Build cuda_13.0.r13.0/compiler.36424714_0"
        /*0030*/ 	.string	"-arch sm_90a -m 64 "



//--------------------- .note.nv.cuinfo           --------------------------
	.section	.note.nv.cuinfo,"",@"SHT_NOTE"
	.sectionflags	@"SHF_NOTE_NV_CUINFO"
        /*0018*/ 	.short	0x0002
        /*001a*/ 	.short	0x005a
        /*001c*/ 	.short	0x0082
	.zero		2


//--------------------- .nv.info                  --------------------------
	.section	.nv.info,"",@"SHT_CUDA_INFO"
	.align	4


	//----- nvinfo : EIATTR_REGCOUNT
	.align		4
        /*0000*/ 	.byte	0x04, 0x2f
        /*0002*/ 	.short	(.L_15 - .L_14)
	.align		4
.L_14:
        /*0004*/ 	.word	index@(_ZN7cutlass13device_kernelINS_4gemm6kernel13GemmUniversalIN4cute5tupleIJiiiiEEENS1_10collective13CollectiveMmaINS1_34MainloopSm90TmaGmmaWarpSpecializedILi3ENS5_IJNS4_1CILi2EEENSA_ILi1EEESC_EEENS1_35KernelTmaWarpSpecializedCooperativeEEENS5_IJNSA_ILi512EEENSA_ILi8EEENSA_ILi128EEEEEEaNS5_IJlSC_lEEEaSK_NS4_8TiledMMAINS4_8MMA_AtomIJNS4_4SM904GMMA25MMA_64x8x32_S32S8S8_SS_TNEEEENS4_6LayoutISD_NS5_IJSC_NSA_ILi0EEESS_EEEEENS5_IJNS4_10UnderscoreESV_SV_EEEEENS4_13SM90_TMA_LOADENS4_14ComposedLayoutINS4_7SwizzleILi3ELi4ELi3EEENS4_18smem_ptr_flag_bitsILi8EEENSR_INS5_IJSH_SI_EEENS5_IJSI_SC_EEEEEEEvNS4_8identityENS4_23SM90_TMA_LOAD_MULTICASTES17_vS18_EENS_8epilogue10collective6detail29Sm90TmaWarpSpecializedAdapterINS1C_15DefaultEpilogueIaSK_SK_NS1B_6thread17LinearCombinationIaLi1EiiLNS1G_9ScaleType4KindE0ELNS_15FloatRoundStyleE2EaEENS1_15EpilogueDefaultEEEEEvvEEEEvNT_6ParamsE)
        /*0008*/ 	.word	0x000000a8


	//----- nvinfo : EIATTR_FRAME_SIZE
	.align		4
.L_15:
        /*000c*/ 	.byte	0x04, 0x11
        /*000e*/ 	.short	(.L_17 - .L_16)
	.align		4
.L_16:
        /*0010*/ 	.word	index@(_ZN7cutlass13device_kernelINS_4gemm6kernel13GemmUniversalIN4cute5tupleIJiiiiEEENS1_10collective13CollectiveMmaINS1_34MainloopSm90TmaGmmaWarpSpecializedILi3ENS5_IJNS4_1CILi2EEENSA_ILi1EEESC_EEENS1_35KernelTmaWarpSpecializedCooperativeEEENS5_IJNSA_ILi512EEENSA_ILi8EEENSA_ILi128EEEEEEaNS5_IJlSC_lEEEaSK_NS4_8TiledMMAINS4_8MMA_AtomIJNS4_4SM904GMMA25MMA_64x8x32_S32S8S8_SS_TNEEEENS4_6LayoutISD_NS5_IJSC_NSA_ILi0EEESS_EEEEENS5_IJNS4_10UnderscoreESV_SV_EEEEENS4_13SM90_TMA_LOADENS4_14ComposedLayoutINS4_7SwizzleILi3ELi4ELi3EEENS4_18smem_ptr_flag_bitsILi8EEENSR_INS5_IJSH_SI_EEENS5_IJSI_SC_EEEEEEEvNS4_8identityENS4_23SM90_TMA_LOAD_MULTICASTES17_vS18_EENS_8epilogue10collective6detail29Sm90TmaWarpSpecializedAdapterINS1C_15DefaultEpilogueIaSK_SK_NS1B_6thread17LinearCombinationIaLi1EiiLNS1G_9ScaleType4KindE0ELNS_15FloatRoundStyleE2EaEENS1_15EpilogueDefaultEEEEEvvEEEEvNT_6ParamsE)
        /*0014*/ 	.word	0x00000000


	//----- nvinfo : EIATTR_MIN_STACK_SIZE
	.align		4
.L_17:
        /*0018*/ 	.byte	0x04, 0x12
        /*001a*/ 	.short	(.L_19 - .L_18)
	.align		4
.L_18:
        /*001c*/ 	.word	index@(_ZN7cutlass13device_kernelINS_4gemm6kernel13GemmUniversalIN4cute5tupleIJiiiiEEENS1_10collective13CollectiveMmaINS1_34MainloopSm90TmaGmmaWarpSpecializedILi3ENS5_IJNS4_1CILi2EEENSA_ILi1EEESC_EEENS1_35KernelTmaWarpSpecializedCooperativeEEENS5_IJNSA_ILi512EEENSA_ILi8EEENSA_ILi128EEEEEEaNS5_IJlSC_lEEEaSK_NS4_8TiledMMAINS4_8MMA_AtomIJNS4_4SM904GMMA25MMA_64x8x32_S32S8S8_SS_TNEEEENS4_6LayoutISD_NS5_IJSC_NSA_ILi0EEESS_EEEEENS5_IJNS4_10UnderscoreESV_SV_EEEEENS4_13SM90_TMA_LOADENS4_14ComposedLayoutINS4_7SwizzleILi3ELi4ELi3EEENS4_18smem_ptr_flag_bitsILi8EEENSR_INS5_IJSH_SI_EEENS5_IJSI_SC_EEEEEEEvNS4_8identityENS4_23SM90_TMA_LOAD_MULTICASTES17_vS18_EENS_8epilogue10collective6detail29Sm90TmaWarpSpecializedAdapterINS1C_15DefaultEpilogueIaSK_SK_NS1B_6thread17LinearCombinationIaLi1EiiLNS1G_9ScaleType4KindE0ELNS_15FloatRoundStyleE2EaEENS1_15EpilogueDefaultEEEEEvvEEEEvNT_6ParamsE)
        /*0020*/ 	.word	0x00000000
.L_19:


//--------------------- .nv.compat                --------------------------
	.section	.nv.compat,"",@"SHT_CUDA_COMPAT_INFO"
	.align	4
        /*0000*/ 	.byte	0x02, 0x09, 0x01, 0x00, 0x02, 0x02, 0x04, 0x00, 0x02, 0x05, 0x05, 0x00, 0x03, 0x07, 0x01, 0x01
        /*0010*/ 	.byte	0x02, 0x03, 0x01, 0x00, 0x02, 0x06, 0x01, 0x00, 0x04, 0x0b, 0x08, 0x00, 0x00, 0x00, 0x00, 0x00
        /*0020*/ 	.byte	0x00, 0x00, 0x00, 0x00


//--------------------- .nv.info._ZN7cutlass13device_kernelINS_4gemm6kernel13GemmUniversalIN4cute5tupleIJiiiiEEENS1_10collective13CollectiveMmaINS1_34MainloopSm90TmaGmmaWarpSpecializedILi3ENS5_IJNS4_1CILi2EEENSA_ILi1EEESC_EEENS1_35KernelTmaWarpSpecializedCooperativeEEENS5_IJNSA_ILi512EEENSA_ILi8EEENSA_ILi128EEEEEEaNS5_IJlSC_lEEEaSK_NS4_8TiledMMAINS4_8MMA_AtomIJNS4_4SM904GMMA25MMA_64x8x32_S32S8S8_SS_TNEEEENS4_6LayoutISD_NS5_IJSC_NSA_ILi0EEESS_EEEEENS5_IJNS4_10UnderscoreESV_SV_EEEEENS4_13SM90_TMA_LOADENS4_14ComposedLayoutINS4_7SwizzleILi3ELi4ELi3EEENS4_18smem_ptr_flag_bitsILi8EEENSR_INS5_IJSH_SI_EEENS5_IJSI_SC_EEEEEEEvNS4_8identityENS4_23SM90_TMA_LOAD_MULTICASTES17_vS18_EENS_8epilogue10collective6detail29Sm90TmaWarpSpecializedAdapterINS1C_15DefaultEpilogueIaSK_SK_NS1B_6thread17LinearCombinationIaLi1EiiLNS1G_9ScaleType4KindE0ELNS_15FloatRoundStyleE2EaEENS1_15EpilogueDefaultEEEEEvvEEEEvNT_6ParamsE --------------------------
	.section	.nv.info._ZN7cutlass13device_kernelINS_4gemm6kernel13GemmUniversalIN4cute5tupleIJiiiiEEENS1_10collective13CollectiveMmaINS1_34MainloopSm90TmaGmmaWarpSpecializedILi3ENS5_IJNS4_1CILi2EEENSA_ILi1EEESC_EEENS1_35KernelTmaWarpSpecializedCooperativeEEENS5_IJNSA_ILi512EEENSA_ILi8EEENSA_ILi128EEEEEEaNS5_IJlSC_lEEEaSK_NS4_8TiledMMAINS4_8MMA_AtomIJNS4_4SM904GMMA25MMA_64x8x32_S32S8S8_SS_TNEEEENS4_6LayoutISD_NS5_IJSC_NSA_ILi0EEESS_EEEEENS5_IJNS4_10UnderscoreESV_SV_EEEEENS4_13SM90_TMA_LOADENS4_14ComposedLayoutINS4_7SwizzleILi3ELi4ELi3EEENS4_18smem_ptr_flag_bitsILi8EEENSR_INS5_IJSH_SI_EEENS5_IJSI_SC_EEEEEEEvNS4_8identityENS4_23SM90_TMA_LOAD_MULTICASTES17_vS18_EENS_8epilogue10collective6detail29Sm90TmaWarpSpecializedAdapterINS1C_15DefaultEpilogueIaSK_SK_NS1B_6thread17LinearCombinationIaLi1EiiLNS1G_9ScaleType4KindE0ELNS_15FloatRoundStyleE2EaEENS1_15EpilogueDefaultEEEEEvvEEEEvNT_6ParamsE,"",@"SHT_CUDA_INFO"
	.sectionflags	@""
	.align	4


	//----- nvinfo : EIATTR_CUDA_API_VERSION
	.align		4
        /*0000*/ 	.byte	0x04, 0x37
        /*0002*/ 	.short	(.L_21 - .L_20)
.L_20:
        /*0004*/ 	.word	0x00000082


	//----- nvinfo : EIATTR_KPARAM_INFO
	.align		4
.L_21:
        /*0008*/ 	.byte	0x04, 0x17
        /*000a*/ 	.short	(.L_23 - .L_22)
.L_22:
        /*000c*/ 	.word	0x00000000
        /*0010*/ 	.short	0x0000
        /*0012*/ 	.short	0x0070
        /*0014*/ 	.byte	0x00, 0xf0, 0x01, 0x10


	//----- nvinfo : EIATTR_SPARSE_MMA_MASK
	.align		4
.L_23:
        /*0018*/ 	.byte	0x03, 0x50
        /*001a*/ 	.short	0x0000


	//----- nvinfo : EIATTR_MAXREG_COUNT
	.align		4
        /*001c*/ 	.byte	0x03, 0x1b
        /*001e*/ 	.short	0x00a8


	//----- nvinfo : EIATTR_NUM_BARRIERS
	.align		4
        /*0020*/ 	.byte	0x02, 0x4c
        /*0022*/ 	.byte	0x01
	.zero		1


	//----- nvinfo : EIATTR_EXTERNS
	.align		4
        /*0024*/ 	.byte	0x04, 0x0f
        /*0026*/ 	.short	(.L_25 - .L_24)


	//   ....[0]....
	.align		4
.L_24:
        /*0028*/ 	.word	index@(__assertfail)


	//----- nvinfo : EIATTR_MERCURY_ISA_VERSION
	.align		4
.L_25:
        /*002c*/ 	.byte	0x03, 0x5f
        /*002e*/ 	.short	0x0101


	//----- nvinfo : EIATTR_INT_WARP_WIDE_INSTR_OFFSETS
	.align		4
        /*0030*/ 	.byte	0x04, 0x31
        /*0032*/ 	.short	(.L_27 - .L_26)


	//   ....[0]....
.L_26:
        /*0034*/ 	.word	0x00000460


	//   ....[1]....
        /*0038*/ 	.word	0x00000480


	//   ....[2]....
        /*003c*/ 	.word	0x00000620


	//----- nvinfo : EIATTR_COOP_GROUP_MASK_REGIDS
	.align		4
.L_27:
        /*0040*/ 	.byte	0x04, 0x29
        /*0042*/ 	.short	(.L_29 - .L_28)


	//   ....[0]....
.L_28:
        /*0044*/ 	.word	0xffffffff


	//   ....[1]....
        /*0048*/ 	.word	0xffffffff


	//   ....[2]....
        /*004c*/ 	.word	0xffffffff


	//   ....[3]....
        /*0050*/ 	.word	0xffffffff


	//   ....[4]....
        /*0054*/ 	.word	0xffffffff


	//   ....[5]....
        /*0058*/ 	.word	0xffffffff


	//----- nvinfo : EIATTR_COOP_GROUP_INSTR_OFFSETS
	.align		4
.L_29:
        /*005c*/ 	.byte	0x04, 0x28
        /*005e*/ 	.short	(.L_31 - .L_30)


	//   ....[0]....
.L_30:
        /*0060*/ 	.word	0x00000060


	//   ....[1]....
        /*0064*/ 	.word	0x00000070


	//   ....[2]....
        /*0068*/ 	.word	0x00000130


	//   ....[3]....
        /*006c*/ 	.word	0x000002b0


	//   ....[4]....
        /*0070*/ 	.word	0x000007d0


	//   ....[5]....
        /*0074*/ 	.word	0x00001240


	//----- nvinfo : EIATTR_REG_RECONFIG
	.align		4
.L_31:
        /*0078*/ 	.byte	0x01, 0x54
	.zero		2


	//----- nvinfo : EIATTR_SYSCALL_OFFSETS
	.align		4
        /*007c*/ 	.byte	0x04, 0x46
        /*007e*/ 	.short	(.L_33 - .L_32)


	//   ....[0]....
.L_32:
        /*0080*/ 	.word	0x00001400


	//----- nvinfo : EIATTR_MBARRIER_INSTR_OFFSETS
	.align		4
.L_33:
        /*0084*/ 	.byte	0x04, 0x39
        /*0086*/ 	.short	(.L_35 - .L_34)


	//   ....[0]....
.L_34:
        /*0088*/ 	.word	0x00000230
        /*008c*/ 	.word	0x000000ff
        /*0090*/ 	.word	0x00000000
        /*0094*/ 	.short	0x0100
        /*0096*/ 	.byte	0x08
	.zero		1


	//   ....[1]....
        /*0098*/ 	.word	0x00000240
        /*009c*/ 	.word	0x000000ff
        /*00a0*/ 	.word	0x00000018
        /*00a4*/ 	.short	0x0100
        /*00a6*/ 	.byte	0x08
	.zero		1


	//   ....[2]....
        /*00a8*/ 	.word	0x00000250
        /*00ac*/ 	.word	0x000000ff
        /*00b0*/ 	.word	0x00000008
        /*00b4*/ 	.short	0x0100
        /*00b6*/ 	.byte	0x08
	.zero		1


	//   ....[3]....
        /*00b8*/ 	.word	0x00000260
        /*00bc*/ 	.word	0x000000ff
        /*00c0*/ 	.word	0x00000020
        /*00c4*/ 	.short	0x0100
        /*00c6*/ 	.byte	0x08
	.zero		1


	//   ....[4]....
        /*00c8*/ 	.word	0x00000270
        /*00cc*/ 	.word	0x000000ff
        /*00d0*/ 	.word	0x00000010
        /*00d4*/ 	.short	0x0100
        /*00d6*/ 	.byte	0x08
	.zero		1


	//   ....[5]....
        /*00d8*/ 	.word	0x00000280
        /*00dc*/ 	.word	0x000000ff
        /*00e0*/ 	.word	0x00000028
        /*00e4*/ 	.short	0x0100
        /*00e6*/ 	.byte	0x08
	.zero		1


	//   ....[6]....
        /*00e8*/ 	.word	0x000006b0
        /*00ec*/ 	.word	0x000000ff
        /*00f0*/ 	.word	0x00000040
        /*00f4*/ 	.short	0x0100
        /*00f6*/ 	.byte	0x06
	.zero		1


	//   ....[7]....
        /*00f8*/ 	.word	0x00000750
        /*00fc*/ 	.word	0x000000ff
        /*0100*/ 	.word	0x00000048
        /*0104*/ 	.short	0x0100
        /*0106*/ 	.byte	0x06
	.zero		1


	//   ....[8]....
        /*0108*/ 	.word	0x000014c0
        /*010c*/ 	.word	0x00000003
        /*0110*/ 	.word	0x00000000
        /*0114*/ 	.short	0x010a
        /*0116*/ 	.byte	0x3f
	.zero		1


	//   ....[9]....
        /*0118*/ 	.word	0x00001500
        /*011c*/ 	.word	0x00000003
        /*0120*/ 	.word	0x00000000
        /*0124*/ 	.short	0x010a
        /*0126*/ 	.byte	0x3f
	.zero		1


	//   ....[10]....
        /*0128*/ 	.word	0x00001d60
        /*012c*/ 	.word	0x00000004
        /*0130*/ 	.word	0x00000000
        /*0134*/ 	.short	0x010a
        /*0136*/ 	.byte	0x3f
	.zero		1


	//   ....[11]....
        /*0138*/ 	.word	0x00001da0
        /*013c*/ 	.word	0x00000004
        /*0140*/ 	.word	0x00000000
        /*0144*/ 	.short	0x010a
        /*0146*/ 	.byte	0x3f
	.zero		1


	//   ....[12]....
        /*0148*/ 	.word	0x000024b0
        /*014c*/ 	.word	0x00000004
        /*0150*/ 	.word	0x00000000
        /*0154*/ 	.short	0x0101
        /*0156*/ 	.byte	0x3f
	.zero		1


	//   ....[13]....
        /*0158*/ 	.word	0x000026d0
        /*015c*/ 	.word	0x00000000
        /*0160*/ 	.word	0x00000000
        /*0164*/ 	.short	0x0101
        /*0166*/ 	.byte	0x3f
	.zero		1


	//   ....[14]....
        /*0168*/ 	.word	0x00004d40
        /*016c*/ 	.word	0x00000018
        /*0170*/ 	.word	0x00000018
        /*0174*/ 	.short	0x010a
        /*0176*/ 	.byte	0x3f
	.zero		1


	//   ....[15]....
        /*0178*/ 	.word	0x000050c0
        /*017c*/ 	.word	0x00000004
        /*0180*/ 	.word	0x00000048
        /*0184*/ 	.short	0x0101
        /*0186*/ 	.byte	0x3f
	.zero		1


	//   ....[16]....
        /*0188*/ 	.word	0x00005820
        /*018c*/ 	.word	0x00000007
        /*0190*/ 	.word	0x00000000
        /*0194*/ 	.short	0x010a
        /*0196*/ 	.byte	0x3f
	.zero		1


	//   ....[17]....
        /*0198*/ 	.word	0x000058a0
        /*019c*/ 	.word	0x00000009
        /*01a0*/ 	.word	0x00000000
        /*01a4*/ 	.short	0x010a
        /*01a6*/ 	.byte	0x3f
	.zero		1


	//   ....[18]....
        /*01a8*/ 	.word	0x00005930
        /*01ac*/ 	.word	0x00000003
        /*01b0*/ 	.word	0x00000000
        /*01b4*/ 	.short	0x010a
        /*01b6*/ 	.byte	0x3f
	.zero		1


	//   ....[19]....
        /*01b8*/ 	.word	0x00005990
        /*01bc*/ 	.word	0x00000003
        /*01c0*/ 	.word	0x00000000
        /*01c4*/ 	.short	0x010a
        /*01c6*/ 	.byte	0x3f
	.zero		1


	//   ....[20]....
        /*01c8*/ 	.word	0x000059e0
        /*01cc*/ 	.word	0x00000004
        /*01d0*/ 	.word	0x00000000
        /*01d4*/ 	.short	0x010a
        /*01d6*/ 	.byte	0x3f
	.zero		1


	//   ....[21]....
        /*01d8*/ 	.word	0x00005ab0
        /*01dc*/ 	.word	0x00000018
        /*01e0*/ 	.word	0x00000018
        /*01e4*/ 	.short	0x010a
        /*01e6*/ 	.byte	0x3f
	.zero		1


	//   ....[22]....
        /*01e8*/ 	.word	0x00005b80
        /*01ec*/ 	.word	0x00000007
        /*01f0*/ 	.word	0x00000000
        /*01f4*/ 	.short	0x010a
        /*01f6*/ 	.byte	0x3f
	.zero		1


	//   ....[23]....
        /*01f8*/ 	.word	0x00005bd0
        /*01fc*/ 	.word	0x00000009
        /*0200*/ 	.word	0x00000000
        /*0204*/ 	.short	0x010a
        /*0206*/ 	.byte	0x3f
	.zero		1


	//----- nvinfo : EIATTR_NUM_MBARRIERS
	.align		4
.L_35:
        /*0208*/ 	.byte	0x03, 0x38
        /*020a*/ 	.short	0x0008


	//----- nvinfo : EIATTR_EXIT_INSTR_OFFSETS
	.align		4
        /*020c*/ 	.byte	0x04, 0x1c
        /*020e*/ 	.short	(.L_37 - .L_36)


	//   ....[0]....
.L_36:
        /*0210*/ 	.word	0x00000930


	//   ....[1]....
        /*0214*/ 	.word	0x00001140


	//   ....[2]....
        /*0218*/ 	.word	0x00004440


	//   ....[3]....
        /*021c*/ 	.word	0x000049a0


	//   ....[4]....
        /*0220*/ 	.word	0x00005980


	//----- nvinfo : EIATTR_MAX_THREADS
	.align		4
.L_37:
        /*0224*/ 	.byte	0x04, 0x05
        /*0226*/ 	.short	(.L_39 - .L_38)
.L_38:
        /*0228*/ 	.word	0x00000180
        /*022c*/ 	.word	0x00000001
        /*0230*/ 	.word	0x00000001


	//----- nvinfo : EIATTR_CRS_STACK_SIZE
	.align		4
.L_39:
        /*0234*/ 	.byte	0x04, 0x1e
        /*0236*/ 	.short	(.L_41 - .L_40)
.L_40:
        /*0238*/ 	.word	0x00000000


	//----- nvinfo : EIATTR_CBANK_PARAM_SIZE
	.align		4
.L_41:
        /*023c*/ 	.byte	0x03, 0x19
        /*023e*/ 	.short	0x0470


	//----- nvinfo : EIATTR_PARAM_CBANK
	.align		4
        /*0240*/ 	.byte	0x04, 0x0a
        /*0242*/ 	.short	(.L_43 - .L_42)
	.align		4
.L_42:
        /*0244*/ 	.word	index@(.nv.constant0._ZN7cutlass13device_kernelINS_4gemm6kernel13GemmUniversalIN4cute5tupleIJiiiiEEENS1_10collective13CollectiveMmaINS1_34MainloopSm90TmaGmmaWarpSpecializedILi3ENS5_IJNS4_1CILi2EEENSA_ILi1EEESC_EEENS1_35KernelTmaWarpSpecializedCooperativeEEENS5_IJNSA_ILi512EEENSA_ILi8EEENSA_ILi128EEEEEEaNS5_IJlSC_lEEEaSK_NS4_8TiledMMAINS4_8MMA_AtomIJNS4_4SM904GMMA25MMA_64x8x32_S32S8S8_SS_TNEEEENS4_6LayoutISD_NS5_IJSC_NSA_ILi0EEESS_EEEEENS5_IJNS4_10UnderscoreESV_SV_EEEEENS4_13SM90_TMA_LOADENS4_14ComposedLayoutINS4_7SwizzleILi3ELi4ELi3EEENS4_18smem_ptr_flag_bitsILi8EEENSR_INS5_IJSH_SI_EEENS5_IJSI_SC_EEEEEEEvNS4_8identityENS4_23SM90_TMA_LOAD_MULTICASTES17_vS18_EENS_8epilogue10collective6detail29Sm90TmaWarpSpecializedAdapterINS1C_15DefaultEpilogueIaSK_SK_NS1B_6thread17LinearCombinationIaLi1EiiLNS1G_9ScaleType4KindE0ELNS_15FloatRoundStyleE2EaEENS1_15EpilogueDefaultEEEEEvvEEEEvNT_6ParamsE)
        /*0248*/ 	.short	0x0210
        /*024a*/ 	.short	0x0470


	//----- nvinfo : EIATTR_SW_WAR
	.align		4
.L_43:
        /*024c*/ 	.byte	0x04, 0x36
        /*024e*/ 	.short	(.L_45 - .L_44)
.L_44:
        /*0250*/ 	.word	0x00000008
.L_45:


//--------------------- .nv.callgraph             --------------------------
	.section	.nv.callgraph,"",@"SHT_CUDA_CALLGRAPH"
	.align	4
	.sectionentsize	8
	.align		4
        /*0000*/ 	.word	0x00000000
	.align		4
        /*0004*/ 	.word	0xffffffff
	.align		4
        /*0008*/ 	.word	index@(_ZN7cutlass13device_kernelINS_4gemm6kernel13GemmUniversalIN4cute5tupleIJiiiiEEENS1_10collective13CollectiveMmaINS1_34MainloopSm90TmaGmmaWarpSpecializedILi3ENS5_IJNS4_1CILi2EEENSA_ILi1EEESC_EEENS1_35KernelTmaWarpSpecializedCooperativeEEENS5_IJNSA_ILi512EEENSA_ILi8EEENSA_ILi128EEEEEEaNS5_IJlSC_lEEEaSK_NS4_8TiledMMAINS4_8MMA_AtomIJNS4_4SM904GMMA25MMA_64x8x32_S32S8S8_SS_TNEEEENS4_6LayoutISD_NS5_IJSC_NSA_ILi0EEESS_EEEEENS5_IJNS4_10UnderscoreESV_SV_EEEEENS4_13SM90_TMA_LOADENS4_14ComposedLayoutINS4_7SwizzleILi3ELi4ELi3EEENS4_18smem_ptr_flag_bitsILi8EEENSR_INS5_IJSH_SI_EEENS5_IJSI_SC_EEEEEEEvNS4_8identityENS4_23SM90_TMA_LOAD_MULTICASTES17_vS18_EENS_8epilogue10collective6detail29Sm90TmaWarpSpecializedAdapterINS1C_15DefaultEpilogueIaSK_SK_NS1B_6thread17LinearCombinationIaLi1EiiLNS1G_9ScaleType4KindE0ELNS_15FloatRoundStyleE2EaEENS1_15EpilogueDefaultEEEEEvvEEEEvNT_6ParamsE)
	.align		4
        /*000c*/ 	.word	index@(__assertfail)
	.align		4
        /*0010*/ 	.word	0x00000000
	.align		4
        /*0014*/ 	.word	0xfffffffe
	.align		4
        /*0018*/ 	.word	0x00000000
	.align		4
        /*001c*/ 	.word	0xfffffffd
	.align		4
        /*0020*/ 	.word	0x00000000
	.align		4
        /*0024*/ 	.word	0xfffffffc


//--------------------- .nv.constant4             --------------------------
	.section	.nv.constant4,"a",@progbits
	.align	8
	.align		8
.nv.constant4:
        /*0000*/ 	.dword	__assertfail
	.align		8
        /*0008*/ 	.dword	__unnamed_1
	.align		8
        /*0010*/ 	.dword	_ZN40_INTERNAL_1b1df0d4_4_k_cu_83e1cc10_102444cuda3std3__45__cpo5beginE
	.align		8
        /*0018*/ 	.dword	_ZN40_INTERNAL_1b1df0d4_4_k_cu_83e1cc10_102444cuda3std3__45__cpo3endE
	.align		8
        /*0020*/ 	.dword	_ZN40_INTERNAL_1b1df0d4_4_k_cu_83e1cc10_102444cuda3std3__45__cpo6cbeginE
	.align		8
        /*0028*/ 	.dword	_ZN40_INTERNAL_1b1df0d4_4_k_cu_83e1cc10_102444cuda3std3__45__cpo4cendE
	.align		8
        /*0030*/ 	.dword	_ZN40_INTERNAL_1b1df0d4_4_k_cu_83e1cc10_102444cuda3std3__442_GLOBAL__N__1b1df0d4_4_k_cu_83e1cc10_102446ignoreE
	.align		8
        /*0038*/ 	.dword	_ZN40_INTERNAL_1b1df0d4_4_k_cu_83e1cc10_102444cuda3std3__419piecewise_constructE
	.align		8
        /*0040*/ 	.dword	_ZN40_INTERNAL_1b1df0d4_4_k_cu_83e1cc10_102444cuda3std3__48in_placeE
	.align		8
        /*0048*/ 	.dword	_ZN40_INTERNAL_1b1df0d4_4_k_cu_83e1cc10_102444cuda3std6ranges3__45__cpo4swapE
	.align		8
        /*0050*/ 	.dword	_ZN40_INTERNAL_1b1df0d4_4_k_cu_83e1cc10_102444cuda3std6ranges3__45__cpo9iter_moveE
	.align		8
        /*0058*/ 	.dword	_ZN40_INTERNAL_1b1df0d4_4_k_cu_83e1cc10_102444cute7productE
	.align		8
        /*0060*/ 	.dword	_ZN40_INTERNAL_1b1df0d4_4_k_cu_83e1cc10_102444cute1_E
	.align		8
        /*0068*/ 	.dword	$str$22
	.align		8
        /*0070*/ 	.dword	$str$23


//--------------------- .text._ZN7cutlass13device_kernelINS_4gemm6kernel13GemmUniversalIN4cute5tupleIJiiiiEEENS1_10collective13CollectiveMmaINS1_34MainloopSm90TmaGmmaWarpSpecializedILi3ENS5_IJNS4_1CILi2EEENSA_ILi1EEESC_EEENS1_35KernelTmaWarpSpecializedCooperativeEEENS5_IJNSA_ILi512EEENSA_ILi8EEENSA_ILi128EEEEEEaNS5_IJlSC_lEEEaSK_NS4_8TiledMMAINS4_8MMA_AtomIJNS4_4SM904GMMA25MMA_64x8x32_S32S8S8_SS_TNEEEENS4_6LayoutISD_NS5_IJSC_NSA_ILi0EEESS_EEEEENS5_IJNS4_10UnderscoreESV_SV_EEEEENS4_13SM90_TMA_LOADENS4_14ComposedLayoutINS4_7SwizzleILi3ELi4ELi3EEENS4_18smem_ptr_flag_bitsILi8EEENSR_INS5_IJSH_SI_EEENS5_IJSI_SC_EEEEEEEvNS4_8identityENS4_23SM90_TMA_LOAD_MULTICASTES17_vS18_EENS_8epilogue10collective6detail29Sm90TmaWarpSpecializedAdapterINS1C_15DefaultEpilogueIaSK_SK_NS1B_6thread17LinearCombinationIaLi1EiiLNS1G_9ScaleType4KindE0ELNS_15FloatRoundStyleE2EaEENS1_15EpilogueDefaultEEEEEvvEEEEvNT_6ParamsE --------------------------
	.section	.text._ZN7cutlass13device_kernelINS_4gemm6kernel13GemmUniversalIN4cute5tupleIJiiiiEEENS1_10collective13CollectiveMmaINS1_34MainloopSm90TmaGmmaWarpSpecializedILi3ENS5_IJNS4_1CILi2EEENSA_ILi1EEESC_EEENS1_35KernelTmaWarpSpecializedCooperativeEEENS5_IJNSA_ILi512EEENSA_ILi8EEENSA_ILi128EEEEEEaNS5_IJlSC_lEEEaSK_NS4_8TiledMMAINS4_8MMA_AtomIJNS4_4SM904GMMA25MMA_64x8x32_S32S8S8_SS_TNEEEENS4_6LayoutISD_NS5_IJSC_NSA_ILi0EEESS_EEEEENS5_IJNS4_10UnderscoreESV_SV_EEEEENS4_13SM90_TMA_LOADENS4_14ComposedLayoutINS4_7SwizzleILi3ELi4ELi3EEENS4_18smem_ptr_flag_bitsILi8EEENSR_INS5_IJSH_SI_EEENS5_IJSI_SC_EEEEEEEvNS4_8identityENS4_23SM90_TMA_LOAD_MULTICASTES17_vS18_EENS_8epilogue10collective6detail29Sm90TmaWarpSpecializedAdapterINS1C_15DefaultEpilogueIaSK_SK_NS1B_6thread17LinearCombinationIaLi1EiiLNS1G_9ScaleType4KindE0ELNS_15FloatRoundStyleE2EaEENS1_15EpilogueDefaultEEEEEvvEEEEvNT_6ParamsE,"ax",@progbits
	.align	128
.text._ZN7cutlass13device_kernelINS_4gemm6kernel13GemmUniversalIN4cute5tupleIJiiiiEEENS1_10collective13CollectiveMmaINS1_34MainloopSm90TmaGmmaWarpSpecializedILi3ENS5_IJNS4_1CILi2EEENSA_ILi1EEESC_EEENS1_35KernelTmaWarpSpecializedCooperativeEEENS5_IJNSA_ILi512EEENSA_ILi8EEENSA_ILi128EEEEEEaNS5_IJlSC_lEEEaSK_NS4_8TiledMMAINS4_8MMA_AtomIJNS4_4SM904GMMA25MMA_64x8x32_S32S8S8_SS_TNEEEENS4_6LayoutISD_NS5_IJSC_NSA_ILi0EEESS_EEEEENS5_IJNS4_10UnderscoreESV_SV_EEEEENS4_13SM90_TMA_LOADENS4_14ComposedLayoutINS4_7SwizzleILi3ELi4ELi3EEENS4_18smem_ptr_flag_bitsILi8EEENSR_INS5_IJSH_SI_EEENS5_IJSI_SC_EEEEEEEvNS4_8identityENS4_23SM90_TMA_LOAD_MULTICASTES17_vS18_EENS_8epilogue10collective6detail29Sm90TmaWarpSpecializedAdapterINS1C_15DefaultEpilogueIaSK_SK_NS1B_6thread17LinearCombinationIaLi1EiiLNS1G_9ScaleType4KindE0ELNS_15FloatRoundStyleE2EaEENS1_15EpilogueDefaultEEEEEvvEEEEvNT_6ParamsE:
        .type           _ZN7cutlass13device_kernelINS_4gemm6kernel13GemmUniversalIN4cute5tupleIJiiiiEEENS1_10collective13CollectiveMmaINS1_34MainloopSm90TmaGmmaWarpSpecializedILi3ENS5_IJNS4_1CILi2EEENSA_ILi1EEESC_EEENS1_35KernelTmaWarpSpecializedCooperativeEEENS5_IJNSA_ILi512EEENSA_ILi8EEENSA_ILi128EEEEEEaNS5_IJlSC_lEEEaSK_NS4_8TiledMMAINS4_8MMA_AtomIJNS4_4SM904GMMA25MMA_64x8x32_S32S8S8_SS_TNEEEENS4_6LayoutISD_NS5_IJSC_NSA_ILi0EEESS_EEEEENS5_IJNS4_10UnderscoreESV_SV_EEEEENS4_13SM90_TMA_LOADENS4_14ComposedLayoutINS4_7SwizzleILi3ELi4ELi3EEENS4_18smem_ptr_flag_bitsILi8EEENSR_INS5_IJSH_SI_EEENS5_IJSI_SC_EEEEEEEvNS4_8identityENS4_23SM90_TMA_LOAD_MULTICASTES17_vS18_EENS_8epilogue10collective6detail29Sm90TmaWarpSpecializedAdapterINS1C_15DefaultEpilogueIaSK_SK_NS1B_6thread17LinearCombinationIaLi1EiiLNS1G_9ScaleType4KindE0ELNS_15FloatRoundStyleE2EaEENS1_15EpilogueDefaultEEEEEvvEEEEvNT_6ParamsE,@function
        .size           _ZN7cutlass13device_kernelINS_4gemm6kernel13GemmUniversalIN4cute5tupleIJiiiiEEENS1_10collective13CollectiveMmaINS1_34MainloopSm90TmaGmmaWarpSpecializedILi3ENS5_IJNS4_1CILi2EEENSA_ILi1EEESC_EEENS1_35KernelTmaWarpSpecializedCooperativeEEENS5_IJNSA_ILi512EEENSA_ILi8EEENSA_ILi128EEEEEEaNS5_IJlSC_lEEEaSK_NS4_8TiledMMAINS4_8MMA_AtomIJNS4_4SM904GMMA25MMA_64x8x32_S32S8S8_SS_TNEEEENS4_6LayoutISD_NS5_IJSC_NSA_ILi0EEESS_EEEEENS5_IJNS4_10UnderscoreESV_SV_EEEEENS4_13SM90_TMA_LOADENS4_14ComposedLayoutINS4_7SwizzleILi3ELi4ELi3EEENS4_18smem_ptr_flag_bitsILi8EEENSR_INS5_IJSH_SI_EEENS5_IJSI_SC_EEEEEEEvNS4_8identityENS4_23SM90_TMA_LOAD_MULTICASTES17_vS18_EENS_8epilogue10collective6detail29Sm90TmaWarpSpecializedAdapterINS1C_15DefaultEpilogueIaSK_SK_NS1B_6thread17LinearCombinationIaLi1EiiLNS1G_9ScaleType4KindE0ELNS_15FloatRoundStyleE2EaEENS1_15EpilogueDefaultEEEEEvvEEEEvNT_6ParamsE,(.L_x_81 - _ZN7cutlass13device_kernelINS_4gemm6kernel13GemmUniversalIN4cute5tupleIJiiiiEEENS1_10collective13CollectiveMmaINS1_34MainloopSm90TmaGmmaWarpSpecializedILi3ENS5_IJNS4_1CILi2EEENSA_ILi1EEESC_EEENS1_35KernelTmaWarpSpecializedCooperativeEEENS5_IJNSA_ILi512EEENSA_ILi8EEENSA_ILi128EEEEEEaNS5_IJlSC_lEEEaSK_NS4_8TiledMMAINS4_8MMA_AtomIJNS4_4SM904GMMA25MMA_64x8x32_S32S8S8_SS_TNEEEENS4_6LayoutISD_NS5_IJSC_NSA_ILi0EEESS_EEEEENS5_IJNS4_10UnderscoreESV_SV_EEEEENS4_13SM90_TMA_LOADENS4_14ComposedLayoutINS4_7SwizzleILi3ELi4ELi3EEENS4_18smem_ptr_flag_bitsILi8EEENSR_INS5_IJSH_SI_EEENS5_IJSI_SC_EEEEEEEvNS4_8identityENS4_23SM90_TMA_LOAD_MULTICASTES17_vS18_EENS_8epilogue10collective6detail29Sm90TmaWarpSpecializedAdapterINS1C_15DefaultEpilogueIaSK_SK_NS1B_6thread17LinearCombinationIaLi1EiiLNS1G_9ScaleType4KindE0ELNS_15FloatRoundStyleE2EaEENS1_15EpilogueDefaultEEEEEvvEEEEvNT_6ParamsE)
        .other          _ZN7cutlass13device_kernelINS_4gemm6kernel13GemmUniversalIN4cute5tupleIJiiiiEEENS1_10collective13CollectiveMmaINS1_34MainloopSm90TmaGmmaWarpSpecializedILi3ENS5_IJNS4_1CILi2EEENSA_ILi1EEESC_EEENS1_35KernelTmaWarpSpecializedCooperativeEEENS5_IJNSA_ILi512EEENSA_ILi8EEENSA_ILi128EEEEEEaNS5_IJlSC_lEEEaSK_NS4_8TiledMMAINS4_8MMA_AtomIJNS4_4SM904GMMA25MMA_64x8x32_S32S8S8_SS_TNEEEENS4_6LayoutISD_NS5_IJSC_NSA_ILi0EEESS_EEEEENS5_IJNS4_10UnderscoreESV_SV_EEEEENS4_13SM90_TMA_LOADENS4_14ComposedLayoutINS4_7SwizzleILi3ELi4ELi3EEENS4_18smem_ptr_flag_bitsILi8EEENSR_INS5_IJSH_SI_EEENS5_IJSI_SC_EEEEEEEvNS4_8identityENS4_23SM90_TMA_LOAD_MULTICASTES17_vS18_EENS_8epilogue10collective6detail29Sm90TmaWarpSpecializedAdapterINS1C_15DefaultEpilogueIaSK_SK_NS1B_6thread17LinearCombinationIaLi1EiiLNS1G_9ScaleType4KindE0ELNS_15FloatRoundStyleE2EaEENS1_15EpilogueDefaultEEEEEvvEEEEvNT_6ParamsE,@"STO_CUDA_ENTRY STV_DEFAULT"
_ZN7cutlass13device_kernelINS_4gemm6kernel13GemmUniversalIN4cute5tupleIJiiiiEEENS1_10collective13CollectiveMmaINS1_34MainloopSm90TmaGmmaWarpSpecializedILi3ENS5_IJNS4_1CILi2EEENSA_ILi1EEESC_EEENS1_35KernelTmaWarpSpecializedCooperativeEEENS5_IJNSA_ILi512EEENSA_ILi8EEENSA_ILi128EEEEEEaNS5_IJlSC_lEEEaSK_NS4_8TiledMMAINS4_8MMA_AtomIJNS4_4SM904GMMA25MMA_64x8x32_S32S8S8_SS_TNEEEENS4_6LayoutISD_NS5_IJSC_NSA_ILi0EEESS_EEEEENS5_IJNS4_10UnderscoreESV_SV_EEEEENS4_13SM90_TMA_LOADENS4_14ComposedLayoutINS4_7SwizzleILi3ELi4ELi3EEENS4_18smem_ptr_flag_bitsILi8EEENSR_INS5_IJSH_SI_EEENS5_IJSI_SC_EEEEEEEvNS4_8identityENS4_23SM90_TMA_LOAD_MULTICASTES17_vS18_EENS_8epilogue10collective6detail29Sm90TmaWarpSpecializedAdapterINS1C_15DefaultEpilogueIaSK_SK_NS1B_6thread17LinearCombinationIaLi1EiiLNS1G_9ScaleType4KindE0ELNS_15FloatRoundStyleE2EaEENS1_15EpilogueDefaultEEEEEvvEEEEvNT_6ParamsE:
[----:B------:R-:W0:Y:S01]  /*0000*/  LDC R1, c[0x0][0x28] ;  /* 0x00000a00ff017b82 */ /* 0x000e220000000800 */
[----:B------:R-:W1:Y:S01]  /*0010*/  S2R R16, SR_TID.X ;  /* 0x0000000000107919 */ /* 0x000e620000002100 */
[----:B------:R-:W-:Y:S01]  /*0020*/  ELECT P0, URZ, PT ;  /* 0x00000000003f782f */ /* 0x000fe20003800000 */
[----:B------:R-:W-:Y:S01]  /*0030*/  BSSY B0, `(.L_x_0) ;  /* 0x000000f000007945 */ /* 0x000fe20003800000 */
[--C-:B-1----:R-:W-:Y:S02]  /*0040*/  SHF.R.U32.HI R0, RZ, 0x5, R16.reuse ;  /* 0x00000005ff007819 */ /* 0x102fe40000011610 */
[----:B------:R-:W-:-:S03]  /*0050*/  SHF.R.U32.HI R2, RZ, 0x7, R16 ;  /* 0x00000007ff027819 */ /* 0x000fc60000011610 */
[----:B------:R-:W1:Y:S04]  /*0060*/  SHFL.IDX PT, R3, R0, RZ, 0x1f ;  /* 0x00001fff00037589 */ /* 0x000e6800000e0000 */
[----:B------:R2:W3:Y:S01]  /*0070*/  SHFL.IDX PT, R6, R2, RZ, 0x1f ;  /* 0x00001fff02067589 */ /* 0x0004e200000e0000 */
[----:B-1----:R-:W-:-:S13]  /*0080*/  ISETP.NE.OR P0, PT, R3, RZ, !P0 ;  /* 0x000000ff0300720c */ /* 0x002fda0004705670 */
[----:B0-23--:R-:W-:Y:S05]  /*0090*/  @P0 BRA `(.L_x_1) ;  /* 0x0000000000200947 */ /* 0x00dfea0003800000 */
[----:B------:R-:W-:Y:S02]  /*00a0*/  ULDC.64 UR4, c[0x0][0x198] ;  /* 0x0000660000047ab9 */ /* 0x000fe40000000a00 */
[----:B------:R-:W-:Y:S02]  /*00b0*/  UIADD3 UR6, UP0, UR4, 0xf0, URZ ;  /* 0x000000f004067890 */ /* 0x000fe4000ff1e03f */
[----:B------:R-:W-:Y:S02]  /*00c0*/  UIADD3 UR4, UP1, UR4, 0x1f0, URZ ;  /* 0x000001f004047890 */ /* 0x000fe4000ff3e03f */
[----:B------:R-:W-:Y:S02]  /*00d0*/  UIADD3.X UR7, URZ, UR5, URZ, UP0, !UPT ;  /* 0x000000053f077290 */ /* 0x000fe400087fe43f */
[----:B------:R-:W-:-:S07]  /*00e0*/  UIADD3.X UR5, URZ, UR5, URZ, UP1, !UPT ;  /* 0x000000053f057290 */ /* 0x000fce0008ffe43f */
[----:B------:R0:W-:Y:S02]  /*00f0*/  UTMACCTL.PF [UR6] ;  /* 0x00000000060079b9 */ /* 0x0001e40008040000 */
[----:B------:R0:W-:Y:S02]  /*0100*/  UTMACCTL.PF [UR4] ;  /* 0x00000000040079b9 */ /* 0x0001e40008040000 */
[----:B0-----:R-:W-:Y:S01]  /*0110*/  NOP ;  /* 0x0000000000007918 */ /* 0x001fe20000000000 */
.L_x_1:
[----:B------:R-:W-:Y:S05]  /*0120*/  BSYNC B0 ;  /* 0x0000000000007941 */ /* 0x000fea0003800000 */
.L_x_0:
[----:B------:R-:W0:Y:S02]  /*0130*/  SHFL.IDX PT, R4, R0, RZ, 0x1f ;  /* 0x00001fff00047589 */ /* 0x000e2400000e0000 */
[----:B0-----:R-:W-:-:S13]  /*0140*/  ISETP.NE.AND P0, PT, R4, RZ, PT ;  /* 0x000000ff0400720c */ /* 0x001fda0003f05270 */
[----:B------:R-:W-:Y:S05]  /*0150*/  @P0 BRA `(.L_x_2) ;  /* 0x0000000000500947 */ /* 0x000fea0003800000 */
[----:B------:R-:W0:Y:S01]  /*0160*/  S2UR UR8, SR_CgaCtaId ;  /* 0x00000000000879c3 */ /* 0x000e220000008800 */
[----:B------:R-:W-:Y:S01]  /*0170*/  UMOV UR4, 0x400 ;  /* 0x0000040000047882 */ /* 0x000fe20000000000 */
[----:B------:R-:W-:Y:S01]  /*0180*/  UMOV UR5, 0x1 ;  /* 0x0000000100057882 */ /* 0x000fe20000000000 */
[----:B------:R-:W-:Y:S01]  /*0190*/  UMOV UR6, 0x4 ;  /* 0x0000000400067882 */ /* 0x000fe20000000000 */
[----:B------:R-:W-:Y:S01]  /*01a0*/  ELECT P0, URZ, PT ;  /* 0x00000000003f782f */ /* 0x000fe20003800000 */
[----:B------:R-:W-:-:S04]  /*01b0*/  UIADD3 UR6, -UR6, 0x100000, URZ ;  /* 0x0010000006067890 */ /* 0x000fc8000fffe13f */
[----:B------:R-:W-:Y:S02]  /*01c0*/  USHF.L.U32 UR7, UR6, 0xb, URZ ;  /* 0x0000000b06077899 */ /* 0x000fe4000800063f */
[----:B------:R-:W-:Y:S02]  /*01d0*/  USHF.L.U32 UR6, UR6, 0x1, URZ ;  /* 0x0000000106067899 */ /* 0x000fe4000800063f */
[----:B0-----:R-:W-:Y:S02]  /*01e0*/  ULEA UR8, UR8, UR4, 0x18 ;  /* 0x0000000408087291 */ /* 0x001fe4000f8ec03f */
[----:B------:R-:W-:-:S04]  /*01f0*/  UIADD3 UR4, -UR5, 0x100000, URZ ;  /* 0x0010000005047890 */ /* 0x000fc8000fffe13f */
[----:B------:R-:W-:Y:S02]  /*0200*/  USHF.L.U32 UR5, UR4, 0xb, URZ ;  /* 0x0000000b04057899 */ /* 0x000fe4000800063f */
[----:B------:R-:W-:Y:S01]  /*0210*/  USHF.L.U32 UR4, UR4, 0x1, URZ ;  /* 0x0000000104047899 */ /* 0x000fe2000800063f */
[----:B------:R-:W0:Y:S11]  /*0220*/  FENCE.VIEW.ASYNC.S ;  /* 0x00000000000073c6 */ /* 0x000e360000000000 */
[----:B0-----:R0:W1:Y:S01]  /*0230*/  SYNCS.EXCH.64 URZ, [UR8], UR4 ;  /* 0x00000004083f75b2 */ /* 0x0010620008000100 */
[----:B------:R0:W2:Y:S01]  /*0240*/  SYNCS.EXCH.64 URZ, [UR8+0x18], UR6 ;  /* 0x00001806083f75b2 */ /* 0x0000a20008000100 */
[----:B------:R0:W3:Y:S01]  /*0250*/  SYNCS.EXCH.64 URZ, [UR8+0x8], UR4 ;  /* 0x00000804083f75b2 */ /* 0x0000e20008000100 */
[----:B------:R0:W4:Y:S01]  /*0260*/  SYNCS.EXCH.64 URZ, [UR8+0x20], UR6 ;  /* 0x00002006083f75b2 */ /* 0x0001220008000100 */
[----:B------:R0:W0:Y:S01]  /*0270*/  SYNCS.EXCH.64 URZ, [UR8+0x10], UR4 ;  /* 0x00001004083f75b2 */ /* 0x0000220008000100 */
[----:B------:R0:W0:Y:S01]  /*0280*/  SYNCS.EXCH.64 URZ, [UR8+0x28], UR6 ;  /* 0x00002806083f75b2 */ /* 0x0000220008000100 */
[----:B------:R-:W-:Y:S01]  /*0290*/  NOP ;  /* 0x0000000000007918 */ /* 0x000fe20000000000 */
.L_x_2:
[----:B------:R-:W-:Y:S01]  /*02a0*/  SHF.R.S32.HI R5, RZ, 0x1f, R16 ;  /* 0x0000001fff057819 */ /* 0x000fe20000011410 */
[----:B------:R-:W5:Y:S01]  /*02b0*/  SHFL.IDX PT, R0, R0, RZ, 0x1f ;  /* 0x00001fff00007589 */ /* 0x000f6200000e0000 */
[----:B0-----:R-:W0:Y:S01]  /*02c0*/  S2UR UR8, SR_CTAID.X ;  /* 0x00000000000879c3 */ /* 0x001e220000002500 */
[----:B------:R-:W-:Y:S02]  /*02d0*/  ELECT P0, URZ, PT ;  /* 0x00000000003f782f */ /* 0x000fe40003800000 */
[----:B------:R-:W-:Y:S01]  /*02e0*/  LEA.HI R5, R5, R16, RZ, 0x7 ;  /* 0x0000001005057211 */ /* 0x000fe200078f38ff */
[----:B------:R-:W1:Y:S01]  /*02f0*/  S2R R2, SR_CTAID.Y ;  /* 0x0000000000027919 */ /* 0x000e620000002600 */
[----:B------:R-:W-:Y:S01]  /*0300*/  SHF.R.S32.HI R9, RZ, 0x1f, R4 ;  /* 0x0000001fff097819 */ /* 0x000fe20000011404 */
[----:B------:R-:W-:Y:S01]  /*0310*/  ULDC UR4, c[0x0][0x150] ;  /* 0x0000540000047ab9 */ /* 0x000fe20000000800 */
[----:B------:R-:W-:Y:S01]  /*0320*/  LOP3.LUT R5, R5, 0xffffff80, RZ, 0xc0, !PT ;  /* 0xffffff8005057812 */ /* 0x000fe200078ec0ff */
[----:B------:R-:W-:Y:S01]  /*0330*/  NOP ;  /* 0x0000000000007918 */ /* 0x000fe20000000000 */
[----:B------:R-:W-:Y:S01]  /*0340*/  LEA.HI R9, R9, R4, RZ, 0x2 ;  /* 0x0000000409097211 */ /* 0x000fe200078f10ff */
[----:B------:R-:W2:Y:S01]  /*0350*/  LDC R10, c[0x0][0x144] ;  /* 0x00005100ff0a7b82 */ /* 0x000ea20000000800 */
[----:B------:R-:W-:Y:S01]  /*0360*/  NOP ;  /* 0x0000000000007918 */ /* 0x000fe20000000000 */
[----:B------:R-:W-:Y:S01]  /*0370*/  IMAD.IADD R7, R16, 0x1, -R5 ;  /* 0x0000000110077824 */ /* 0x000fe200078e0a05 */
[----:B------:R-:W-:Y:S01]  /*0380*/  LOP3.LUT R9, R9, 0x3ffffffc, RZ, 0xc0, !PT ;  /* 0x3ffffffc09097812 */ /* 0x000fe200078ec0ff */
[----:B------:R-:W-:Y:S01]  /*0390*/  IMAD.MOV.U32 R28, RZ, RZ, 0x1 ;  /* 0x00000001ff1c7424 */ /* 0x000fe200078e00ff */
[----:B------:R-:W-:-:S02]  /*03a0*/  ISETP.NE.AND P3, PT, R6, RZ, PT ;  /* 0x000000ff0600720c */ /* 0x000fc40003f65270 */
[----:B------:R-:W-:Y:S01]  /*03b0*/  SHF.R.S32.HI R8, RZ, 0x1f, R7 ;  /* 0x0000001fff087819 */ /* 0x000fe20000011407 */
[----:B------:R-:W-:Y:S01]  /*03c0*/  IMAD.IADD R4, R4, 0x1, -R9 ;  /* 0x0000000104047824 */ /* 0x000fe200078e0a09 */
[----:B------:R-:W3:Y:S02]  /*03d0*/  LDC R12, c[0x0][0x140] ;  /* 0x00005000ff0c7b82 */ /* 0x000ee40000000800 */
[----:B------:R-:W-:Y:S02]  /*03e0*/  LEA.HI R8, R8, R7, RZ, 0x3 ;  /* 0x0000000708087211 */ /* 0x000fe400078f18ff */
[----:B-----5:R-:W-:Y:S02]  /*03f0*/  ISETP.NE.OR P0, PT, R0, RZ, !P0 ;  /* 0x000000ff0000720c */ /* 0x020fe40004705670 */
[--C-:B------:R-:W-:Y:S02]  /*0400*/  SHF.R.S32.HI R0, RZ, 0x3, R8.reuse ;  /* 0x00000003ff007819 */ /* 0x100fe40000011408 */
[----:B------:R-:W-:-:S02]  /*0410*/  SHF.R.S32.HI R5, RZ, 0x1f, R8 ;  /* 0x0000001fff057819 */ /* 0x000fc40000011408 */
[----:B0-----:R-:W-:Y:S02]  /*0420*/  I2FP.F32.U32 R8, UR8 ;  /* 0x0000000800087c45 */ /* 0x001fe40008201000 */
[----:B------:R-:W-:-:S03]  /*0430*/  LEA.HI R5, R5, R0, RZ, 0x2 ;  /* 0x0000000005057211 */ /* 0x000fc600078f10ff */
[----:B------:R-:W-:Y:S01]  /*0440*/  FMUL R8, R8, UR4 ;  /* 0x0000000408087c20 */ /* 0x000fe20008400000 */
[----:B------:R-:W-:Y:S01]  /*0450*/  LOP3.LUT R5, R5, 0xfffffffc, RZ, 0xc0, !PT ;  /* 0xfffffffc05057812 */ /* 0x000fe200078ec0ff */
[----:B------:R-:W-:Y:S01]  /*0460*/  VOTEU.ALL UP0, P0 ;  /* 0x00000000003f7886 */ /* 0x000fe20000000000 */
[----:B------:R-:W-:Y:S01]  /*0470*/  ULDC UR4, c[0x0][0x154] ;  /* 0x0000550000047ab9 */ /* 0x000fe20000000800 */
[----:B------:R-:W-:Y:S02]  /*0480*/  VOTEU.ALL UP1, P0 ;  /* 0x00000000003f7886 */ /* 0x000fe40000020000 */
[----:B------:R-:W0:Y:S01]  /*0490*/  F2I.U32.TRUNC.NTZ R8, R8 ;  /* 0x0000000800087305 */ /* 0x000e22000020f000 */
[----:B------:R-:W-:Y:S01]  /*04a0*/  IMAD.IADD R5, R0, 0x1, -R5 ;  /* 0x0000000100057824 */ /* 0x000fe200078e0a05 */
[----:B------:R-:W5:Y:S01]  /*04b0*/  @!UP0 S2UR UR7, SR_CgaCtaId ;  /* 0x00000000000789c3 */ /* 0x000f620000008800 */
[----:B------:R-:W-:Y:S01]  /*04c0*/  @!UP0 UMOV UR6, 0x400 ;  /* 0x0000040000068882 */ /* 0x000fe20000000000 */
[----:B---3--:R-:W-:Y:S01]  /*04d0*/  ISETP.EQ.U32.AND P2, PT, R12, 0x1, PT ;  /* 0x000000010c00780c */ /* 0x008fe20003f42070 */
[----:B------:R-:W-:Y:S01]  /*04e0*/  IMAD R23, R4, 0x4, R5 ;  /* 0x0000000404177824 */ /* 0x000fe200078e0205 */
[----:B-1----:R-:W-:-:S04]  /*04f0*/  I2FP.F32.U32 R4, R2 ;  /* 0x0000000200047245 */ /* 0x002fc80000201000 */
[----:B------:R-:W-:Y:S01]  /*0500*/  LEA.HI R0, R23, R23, RZ, 0x1 ;  /* 0x0000001717007211 */ /* 0x000fe200078f08ff */
[----:B------:R-:W-:Y:S01]  /*0510*/  FMUL R11, R4, UR4 ;  /* 0x00000004040b7c20 */ /* 0x000fe20008400000 */
[----:B------:R-:W1:Y:S01]  /*0520*/  LDC R5, c[0x0][0x148] ;  /* 0x00005200ff057b82 */ /* 0x000e620000000800 */
[----:B------:R-:W-:Y:S01]  /*0530*/  UMOV UR4, 0x20 ;  /* 0x0000002000047882 */ /* 0x000fe20000000000 */
[----:B0-----:R-:W-:Y:S01]  /*0540*/  IMAD.MOV R9, RZ, RZ, -R8 ;  /* 0x000000ffff097224 */ /* 0x001fe200078e0a08 */
[----:B------:R-:W-:Y:S02]  /*0550*/  LOP3.LUT R8, R0, 0xfffffffe, RZ, 0xc0, !PT ;  /* 0xfffffffe00087812 */ /* 0x000fe400078ec0ff */
[----:B------:R-:W0:Y:S01]  /*0560*/  F2I.U32.TRUNC.NTZ R11, R11 ;  /* 0x0000000b000b7305 */ /* 0x000e22000020f000 */
[----:B------:R-:W-:Y:S01]  /*0570*/  SHF.R.S32.HI R0, RZ, 0x1f, R3 ;  /* 0x0000001fff007819 */ /* 0x000fe20000011403 */
[----:B--2---:R-:W-:Y:S01]  /*0580*/  IMAD R4, R10, R9, UR8 ;  /* 0x000000080a047e24 */ /* 0x004fe2000f8e0209 */
[----:B------:R-:W-:-:S04]  /*0590*/  @!UP0 UIADD3 UR4, -UR4, 0x100000, URZ ;  /* 0x0010000004048890 */ /* 0x000fc8000fffe13f */
[----:B------:R-:W-:Y:S02]  /*05a0*/  @!UP0 USHF.L.U32 UR5, UR4, 0xb, URZ ;  /* 0x0000000b04058899 */ /* 0x000fe4000800063f */
[----:B------:R-:W-:Y:S01]  /*05b0*/  @!UP0 USHF.L.U32 UR4, UR4, 0x1, URZ ;  /* 0x0000000104048899 */ /* 0x000fe2000800063f */
[C---:B------:R-:W-:Y:S01]  /*05c0*/  IMAD.IADD R9, R23.reuse, 0x1, -R8 ;  /* 0x0000000117097824 */ /* 0x040fe200078e0a08 */
[----:B------:R-:W-:Y:S01]  /*05d0*/  LEA.HI R0, R0, R3, RZ, 0x2 ;  /* 0x0000000300007211 */ /* 0x000fe200078f10ff */
[----:B------:R-:W-:-:S03]  /*05e0*/  IMAD.SHL.U32 R8, R23, 0x4, RZ ;  /* 0x0000000417087824 */ /* 0x000fc600078e00ff */
[----:B------:R-:W-:Y:S01]  /*05f0*/  ISETP.NE.AND P4, PT, R9, R4, PT ;  /* 0x000000040900720c */ /* 0x000fe20003f85270 */
[----:B-----5:R-:W-:Y:S01]  /*0600*/  @!UP0 ULEA UR6, UR7, UR6, 0x18 ;  /* 0x0000000607068291 */ /* 0x020fe2000f8ec03f */
[----:B------:R-:W-:Y:S01]  /*0610*/  LOP3.LUT R0, R0, 0xfffffffc, RZ, 0xc0, !PT ;  /* 0xfffffffc00007812 */ /* 0x000fe200078ec0ff */
[----:B------:R-:W-:Y:S01]  /*0620*/  VOTEU.ALL UP0, P0 ;  /* 0x00000000003f7886 */ /* 0x000fe20000000000 */
[----:B------:R-:W-:Y:S01]  /*0630*/  LOP3.LUT R23, R23, 0xc, R8, 0x78, !PT ;  /* 0x0000000c17177812 */ /* 0x000fe200078e7808 */
[----:B0-----:R-:W-:Y:S01]  /*0640*/  IMAD.MOV R14, RZ, RZ, -R11 ;  /* 0x000000ffff0e7224 */ /* 0x001fe200078e0a0b */
[----:B------:R-:W-:Y:S01]  /*0650*/  LOP3.LUT P0, RZ, R7, 0x7, RZ, 0xc0, !PT ;  /* 0x0000000707ff7812 */ /* 0x000fe2000780c0ff */
[----:B------:R-:W-:Y:S02]  /*0660*/  IMAD.IADD R0, R3, 0x1, -R0 ;  /* 0x0000000103007824 */ /* 0x000fe400078e0a00 */
[----:B-1----:R-:W-:Y:S01]  /*0670*/  IMAD R9, R5, R14, R2 ;  /* 0x0000000e05097224 */ /* 0x002fe200078e0202 */
[----:B------:R-:W-:-:S03]  /*0680*/  ISETP.LT.U32.AND P0, PT, R23, 0x2, !P0 ;  /* 0x000000021700780c */ /* 0x000fc60004701070 */
[----:B------:R-:W-:Y:S01]  /*0690*/  @P4 LEA.HI R8, R23, R23, RZ, 0x1 ;  /* 0x0000001717084211 */ /* 0x000fe200078f08ff */
[----:B------:R-:W0:Y:S02]  /*06a0*/  FENCE.VIEW.ASYNC.S ;  /* 0x00000000000073c6 */ /* 0x000e240000000000 */
[----:B0-----:R0:W1:Y:S01]  /*06b0*/  @!UP0 SYNCS.EXCH.64 URZ, [UR6+0x40], UR4 ;  /* 0x00004004063f85b2 */ /* 0x0010620008000100 */
[C---:B------:R-:W-:Y:S02]  /*06c0*/  ISETP.NE.AND P1, PT, R0.reuse, 0x3, PT ;  /* 0x000000030000780c */ /* 0x040fe40003f25270 */
[----:B------:R-:W-:Y:S02]  /*06d0*/  @P4 SHF.R.S32.HI R8, RZ, 0x1, R8 ;  /* 0x00000001ff084819 */ /* 0x000fe40000011408 */
[----:B------:R-:W-:Y:S02]  /*06e0*/  ISETP.EQ.OR P1, PT, R0, RZ, !P1 ;  /* 0x000000ff0000720c */ /* 0x000fe40004f22670 */
[----:B------:R-:W-:Y:S01]  /*06f0*/  @P4 ISETP.NE.AND P5, PT, R8, R9, PT ;  /* 0x000000090800420c */ /* 0x000fe20003fa5270 */
[C---:B------:R-:W-:Y:S01]  /*0700*/  VIADD R8, R6.reuse, 0xffffffff ;  /* 0xffffffff06087836 */ /* 0x040fe20000000000 */
[----:B------:R-:W-:-:S02]  /*0710*/  ISETP.EQ.AND P1, PT, R6, RZ, P1 ;  /* 0x000000ff0600720c */ /* 0x000fc40000f22270 */
[----:B------:R-:W-:Y:S02]  /*0720*/  SEL R7, RZ, 0x1, !P0 ;  /* 0x00000001ff077807 */ /* 0x000fe40004000000 */
[----:B------:R-:W-:Y:S02]  /*0730*/  ISETP.GE.U32.AND P6, PT, R8, 0x2, PT ;  /* 0x000000020800780c */ /* 0x000fe40003fc6070 */
[----:B------:R-:W-:Y:S01]  /*0740*/  @P4 SEL R28, RZ, 0x1, P5 ;  /* 0x00000001ff1c4807 */ /* 0x000fe20002800000 */
[----:B------:R0:W2:Y:S01]  /*0750*/  @!UP1 SYNCS.EXCH.64 URZ, [UR6+0x48], UR4 ;  /* 0x00004804063f95b2 */ /* 0x0000a20008000100 */
[----:B------:R-:W-:Y:S01]  /*0760*/  SEL R17, RZ, 0x1, !P1 ;  /* 0x00000001ff117807 */ /* 0x000fe20004800000 */
[----:B------:R-:W-:Y:S01]  /*0770*/  NOP ;  /* 0x0000000000007918 */ /* 0x000fe20000000000 */
[----:B------:R-:W-:Y:S02]  /*0780*/  LOP3.LUT R28, R28, R7, RZ, 0xc0, !PT ;  /* 0x000000071c1c7212 */ /* 0x000fe400078ec0ff */
[----:B------:R-:W-:Y:S01]  /*0790*/  SEL R17, R17, 0x2, P6 ;  /* 0x0000000211117807 */ /* 0x000fe20003000000 */
[----:B0-----:R-:W-:Y:S06]  /*07a0*/  @!P2 BRA `(.L_x_3) ;  /* 0x000000000008a947 */ /* 0x001fec0003800000 */
[----:B-12-4-:R-:W-:Y:S01]  /*07b0*/  UCGABAR_ARV ;  /* 0x00000000000079c7 */ /* 0x016fe20008000000 */
[----:B------:R-:W-:Y:S05]  /*07c0*/  BRA `(.L_x_4) ;  /* 0x0000000000047947 */ /* 0x000fea0003800000 */
.L_x_3:
[----:B-12-4-:R-:W-:Y:S01]  /*07d0*/  NOP ;  /* 0x0000000000007918 */ /* 0x016fe20000000000 */
.L_x_4:
[----:B------:R-:W0:Y:S01]  /*07e0*/  LDC R22, c[0x0][0x65c] ;  /* 0x00019700ff167b82 */ /* 0x000e220000000800 */
[----:B------:R-:W-:Y:S02]  /*07f0*/  IMAD.U32 R6, RZ, RZ, UR8 ;  /* 0x00000008ff067e24 */ /* 0x000fe4000f8e00ff */
[----:B------:R-:W-:Y:S01]  /*0800*/  IMAD.MOV.U32 R7, RZ, RZ, RZ ;  /* 0x000000ffff077224 */ /* 0x000fe200078e00ff */
[----:B0-----:R-:W-:-:S04]  /*0810*/  ISETP.NE.AND P1, PT, R22, 0x1, PT ;  /* 0x000000011600780c */ /* 0x001fc80003f25270 */
[----:B------:R-:W-:-:S09]  /*0820*/  P2R R3, PR, RZ, 0x2 ;  /* 0x00000002ff037803 */ /* 0x000fd20000000000 */
[----:B------:R-:W0:Y:S01]  /*0830*/  @P1 LDC R19, c[0x0][0x10] ;  /* 0x00000400ff131b82 */ /* 0x000e220000000800 */
[----:B------:R-:W-:Y:S02]  /*0840*/  @P1 IMAD.MOV.U32 R3, RZ, RZ, RZ ;  /* 0x000000ffff031224 */ /* 0x000fe400078e00ff */
[----:B------:R-:W-:-:S05]  /*0850*/  @P1 IMAD.MOV.U32 R11, RZ, RZ, RZ ;  /* 0x000000ffff0b1224 */ /* 0x000fca00078e00ff */
[----:B------:R-:W1:Y:S01]  /*0860*/  @!P1 LDC R9, c[0x0][0xc] ;  /* 0x00000300ff099b82 */ /* 0x000e620000000800 */
[----:B0-----:R-:W-:-:S04]  /*0870*/  @P1 IMAD.WIDE.U32 R18, R19, UR8, R2 ;  /* 0x0000000813121c25 */ /* 0x001fc8000f8e0002 */
[----:B------:R-:W-:Y:S02]  /*0880*/  @P1 IMAD.IADD R19, R19, 0x1, R11 ;  /* 0x0000000113131824 */ /* 0x000fe400078e020b */
[----:B-1----:R-:W-:-:S04]  /*0890*/  @!P1 IMAD.WIDE.U32 R6, R2, R9, R6 ;  /* 0x0000000902069225 */ /* 0x002fc800078e0006 */
[----:B------:R-:W-:Y:S02]  /*08a0*/  @!P1 IMAD.MOV.U32 R18, RZ, RZ, R6 ;  /* 0x000000ffff129224 */ /* 0x000fe400078e0006 */
[----:B------:R-:W-:Y:S01]  /*08b0*/  @!P1 IMAD.MOV.U32 R19, RZ, RZ, R7 ;  /* 0x000000ffff139224 */ /* 0x000fe200078e0007 */
[----:B------:R-:W-:Y:S06]  /*08c0*/  @!P2 BRA `(.L_x_5) ;  /* 0x00000000000ca947 */ /* 0x000fec0003800000 */
[----:B------:R-:W-:Y:S01]  /*08d0*/  UCGABAR_WAIT ;  /* 0x0000000000007dc7 */ /* 0x000fe20008000000 */
[----:B------:R-:W-:Y:S01]  /*08e0*/  CCTL.IVALL ;  /* 0x00000000ff00798f */ /* 0x000fe20002000000 */
[----:B------:R-:W-:Y:S05]  /*08f0*/  BRA `(.L_x_6) ;  /* 0x0000000000047947 */ /* 0x000fea0003800000 */
.L_x_5:
[----:B------:R-:W-:Y:S06]  /*0900*/  BAR.SYNC.DEFER_BLOCKING 0x0 ;  /* 0x0000000000007b1d */ /* 0x000fec0000010000 */
.L_x_6:
[----:B------:R-:W-:Y:S05]  /*0910*/  @!P3 BRA `(.L_x_7) ;  /* 0x0000003800ccb947 */ /* 0x000fea0003800000 */
[----:B------:R-:W-:-:S13]  /*0920*/  ISETP.GT.U32.AND P0, PT, R8, 0x1, PT ;  /* 0x000000010800780c */ /* 0x000fda0003f04070 */
[----:B------:R-:W-:Y:S05]  /*0930*/  @P0 EXIT ;  /* 0x000000000000094d */ /* 0x000fea0003800000 */
[----:B------:R-:W-:Y:S01]  /*0940*/  ULDC.64 UR4, c[0x0][0x650] ;  /* 0x0001940000047ab9 */ /* 0x000fe20000000a00 */
[----:B------:R-:W-:Y:S01]  /*0950*/  PRMT R0, RZ, 0x7610, R0 ;  /* 0x00007610ff007816 */ /* 0x000fe20000000000 */
[----:B------:R-:W-:Y:S01]  /*0960*/  IMAD.MOV.U32 R44, RZ, RZ, -0x1 ;  /* 0xffffffffff2c7424 */ /* 0x000fe200078e00ff */
[----:B------:R-:W-:Y:S01]  /*0970*/  ISETP.GE.U32.AND P0, PT, R18, UR4, PT ;  /* 0x0000000412007c0c */ /* 0x000fe2000bf06070 */
[----:B------:R-:W-:Y:S02]  /*0980*/  IMAD.MOV.U32 R45, RZ, RZ, -0x1 ;  /* 0xffffffffff2d7424 */ /* 0x000fe400078e00ff */
[----:B------:R-:W-:Y:S01]  /*0990*/  IMAD.MOV.U32 R47, RZ, RZ, -0x1 ;  /* 0xffffffffff2f7424 */ /* 0x000fe200078e00ff */
[----:B------:R-:W-:-:S13]  /*09a0*/  ISETP.GE.U32.AND.EX P0, PT, R19, UR5, PT, P0 ;  /* 0x0000000513007c0c */ /* 0x000fda000bf06100 */
[----:B------:R-:W-:Y:S05]  /*09b0*/  @P0 BRA `(.L_x_8) ;  /* 0x0000000400280947 */ /* 0x000fea0003800000 */
[----:B------:R-:W0:Y:S01]  /*09c0*/  LDC.64 R20, c[0x0][0x628] ;  /* 0x00018a00ff147b82 */ /* 0x000e220000000a00 */
[----:B------:R-:W-:Y:S02]  /*09d0*/  IMAD.MOV.U32 R6, RZ, RZ, R18 ;  /* 0x000000ffff067224 */ /* 0x000fe400078e0012 */
[----:B------:R-:W-:-:S05]  /*09e0*/  IMAD.MOV.U32 R7, RZ, RZ, R19 ;  /* 0x000000ffff077224 */ /* 0x000fca00078e0013 */
[----:B------:R-:W1:Y:S08]  /*09f0*/  LDC R0, c[0x0][0x630] ;  /* 0x00018c00ff007b82 */ /* 0x000e700000000800 */
[----:B------:R-:W2:Y:S01]  /*0a00*/  LDC.64 R24, c[0x0][0x620] ;  /* 0x00018800ff187b82 */ /* 0x000ea20000000a00 */
[----:B0-----:R-:W-:-:S04]  /*0a10*/  ISETP.NE.U32.AND P0, PT, R20, RZ, PT ;  /* 0x000000ff1400720c */ /* 0x001fc80003f05070 */
[----:B------:R-:W-:-:S13]  /*0a20*/  ISETP.NE.AND.EX P0, PT, R21, RZ, PT, P0 ;  /* 0x000000ff1500720c */ /* 0x000fda0003f05300 */
[----:B-12---:R-:W-:Y:S05]  /*0a30*/  @!P0 BRA `(.L_x_9) ;  /* 0x0000000000288947 */ /* 0x006fea0003800000 */
[----:B------:R-:W0:Y:S02]  /*0a40*/  LDC R11, c[0x0][0x634] ;  /* 0x00018d00ff0b7b82 */ /* 0x000e240000000800 */
[----:B0-----:R-:W-:-:S05]  /*0a50*/  IADD3 R11, P0, R18, R11, RZ ;  /* 0x0000000b120b7210 */ /* 0x001fca0007f1e0ff */
[----:B------:R-:W-:-:S04]  /*0a60*/  IMAD.X R13, RZ, RZ, R19, P0 ;  /* 0x000000ffff0d7224 */ /* 0x000fc800000e0613 */
[----:B------:R-:W-:-:S04]  /*0a70*/  IMAD.WIDE.U32 R6, R13, R20, RZ ;  /* 0x000000140d067225 */ /* 0x000fc800078e00ff */
[----:B------:R-:W-:-:S04]  /*0a80*/  IMAD.WIDE.U32 R8, P0, R11, R21, R6 ;  /* 0x000000150b087225 */ /* 0x000fc80007800006 */
[----:B------:R-:W-:-:S04]  /*0a90*/  IMAD.WIDE.U32 R6, R11, R20, RZ ;  /* 0x000000140b067225 */ /* 0x000fc800078e00ff */
[----:B------:R-:W-:Y:S01]  /*0aa0*/  IMAD.X R11, RZ, RZ, RZ, P0 ;  /* 0x000000ffff0b7224 */ /* 0x000fe200000e06ff */
[----:B------:R-:W-:Y:S01]  /*0ab0*/  IADD3 RZ, P0, R7, R8, RZ ;  /* 0x0000000807ff7210 */ /* 0x000fe20007f1e0ff */
[----:B------:R-:W-:-:S04]  /*0ac0*/  IMAD.MOV.U32 R10, RZ, RZ, R9 ;  /* 0x000000ffff0a7224 */ /* 0x000fc800078e0009 */
[----:B------:R-:W-:-:S08]  /*0ad0*/  IMAD.WIDE.U32.X R6, R13, R21, R10, P0 ;  /* 0x000000150d067225 */ /* 0x000fd000000e040a */
.L_x_9:
[----:B------:R-:W0:Y:S01]  /*0ae0*/  LDC.64 R26, c[0x0][0x640] ;  /* 0x00019000ff1a7b82 */ /* 0x000e220000000a00 */
[--C-:B------:R-:W-:Y:S01]  /*0af0*/  SHF.R.U64 R47, R6, R0, R7.reuse ;  /* 0x00000000062f7219 */ /* 0x100fe20000001207 */
[----:B------:R-:W-:Y:S01]  /*0b00*/  IMAD R29, R5, R14, R2 ;  /* 0x0000000e051d7224 */ /* 0x000fe200078e0202 */
[----:B------:R-:W-:Y:S02]  /*0b10*/  SHF.R.U32.HI R0, RZ, R0, R7 ;  /* 0x00000000ff007219 */ /* 0x000fe40000011607 */
[----:B------:R-:W-:-:S03]  /*0b20*/  IADD3 R3, P0, RZ, -R47, RZ ;  /* 0x8000002fff037210 */ /* 0x000fc60007f1e0ff */
[----:B------:R-:W1:Y:S02]  /*0b30*/  LDC R8, c[0x0][0x618] ;  /* 0x00018600ff087b82 */ /* 0x000e640000000800 */
[----:B------:R-:W-:-:S04]  /*0b40*/  IMAD.X R7, RZ, RZ, ~R0, P0 ;  /* 0x000000ffff077224 */ /* 0x000fc800000e0e00 */
[-C--:B------:R-:W-:Y:S02]  /*0b50*/  IMAD R0, R7, R24.reuse, RZ ;  /* 0x0000001807007224 */ /* 0x080fe400078e02ff */
[----:B------:R-:W2:Y:S01]  /*0b60*/  LDC R12, c[0x0][0x608] ;  /* 0x00018200ff0c7b82 */ /* 0x000ea20000000800 */
[----:B------:R-:W-:-:S04]  /*0b70*/  IMAD.WIDE.U32 R6, R3, R24, R18 ;  /* 0x0000001803067225 */ /* 0x000fc800078e0012 */
[----:B------:R-:W-:Y:S02]  /*0b80*/  IMAD R3, R3, R25, R0 ;  /* 0x0000001903037224 */ /* 0x000fe400078e0200 */
[----:B------:R-:W-:Y:S01]  /*0b90*/  IMAD.MOV.U32 R25, RZ, RZ, 0x1 ;  /* 0x00000001ff197424 */ /* 0x000fe200078e00ff */
[----:B------:R-:W3:Y:S01]  /*0ba0*/  LDC R20, c[0x0][0x658] ;  /* 0x00019600ff147b82 */ /* 0x000ee20000000800 */
[----:B------:R-:W-:Y:S01]  /*0bb0*/  IMAD.IADD R3, R7, 0x1, R3 ;  /* 0x0000000107037824 */ /* 0x000fe200078e0203 */
[----:B0-----:R-:W-:Y:S01]  /*0bc0*/  ISETP.NE.U32.AND P0, PT, R26, RZ, PT ;  /* 0x000000ff1a00720c */ /* 0x001fe20003f05070 */
[----:B------:R-:W-:-:S03]  /*0bd0*/  IMAD.MOV.U32 R7, RZ, RZ, -0x1 ;  /* 0xffffffffff077424 */ /* 0x000fc600078e00ff */
[----:B------:R-:W-:Y:S02]  /*0be0*/  ISETP.NE.AND.EX P0, PT, R27, RZ, PT, P0 ;  /* 0x000000ff1b00720c */ /* 0x000fe40003f05300 */
[----:B------:R-:W0:Y:S01]  /*0bf0*/  LDC R13, c[0x0][0x600] ;  /* 0x00018000ff0d7b82 */ /* 0x000e220000000800 */
[-CC-:B-1----:R-:W-:Y:S02]  /*0c00*/  SHF.R.U64 R10, R6, R8.reuse, R3.reuse ;  /* 0x00000008060a7219 */ /* 0x182fe40000001203 */
[----:B------:R-:W-:-:S05]  /*0c10*/  SHF.R.U32.HI R3, RZ, R8, R3 ;  /* 0x00000008ff037219 */ /* 0x000fca0000011603 */
[----:B------:R-:W1:Y:S01]  /*0c20*/  LDC R15, c[0x0][0x648] ;  /* 0x00019200ff0f7b82 */ /* 0x000e620000000800 */
[-CC-:B--2---:R-:W-:Y:S02]  /*0c30*/  SHF.R.U64 R30, R10, R12.reuse, R3.reuse ;  /* 0x0000000c0a1e7219 */ /* 0x184fe40000001203 */
[----:B------:R-:W-:-:S05]  /*0c40*/  SHF.R.U32.HI R3, RZ, R12, R3 ;  /* 0x0000000cff037219 */ /* 0x000fca0000011603 */
[----:B------:R-:W2:Y:S01]  /*0c50*/  LDC R21, c[0x0][0x638] ;  /* 0x00018e00ff157b82 */ /* 0x000ea20000000800 */
[-CC-:B---3--:R-:W-:Y:S02]  /*0c60*/  SHF.R.U64 R12, R30, R20.reuse, R3.reuse ;  /* 0x000000141e0c7219 */ /* 0x188fe40000001203 */
[-C--:B------:R-:W-:Y:S02]  /*0c70*/  SHF.L.U32 R0, R7, R20.reuse, RZ ;  /* 0x0000001407007219 */ /* 0x080fe400000006ff */
[----:B------:R-:W-:Y:S01]  /*0c80*/  SHF.R.U32.HI R3, RZ, R20, R3 ;  /* 0x00000014ff037219 */ /* 0x000fe20000011603 */
[----:B------:R-:W-:Y:S01]  /*0c90*/  IMAD.MOV.U32 R2, RZ, RZ, R12 ;  /* 0x000000ffff027224 */ /* 0x000fe200078e000c */
[----:B------:R-:W-:Y:S01]  /*0ca0*/  LOP3.LUT R5, RZ, R0, RZ, 0x33, !PT ;  /* 0x00000000ff057212 */ /* 0x000fe200078e33ff */
[----:B------:R-:W3:Y:S01]  /*0cb0*/  LDC R24, c[0x0][0x610] ;  /* 0x00018400ff187b82 */ /* 0x000ee20000000800 */
[----:B------:R-:W-:Y:S05]  /*0cc0*/  @!P0 BRA `(.L_x_10) ;  /* 0x0000000000288947 */ /* 0x000fea0003800000 */
[----:B------:R-:W4:Y:S02]  /*0cd0*/  LDC R9, c[0x0][0x64c] ;  /* 0x00019300ff097b82 */ /* 0x000f240000000800 */
[----:B----4-:R-:W-:-:S05]  /*0ce0*/  IADD3 R9, P0, R12, R9, RZ ;  /* 0x000000090c097210 */ /* 0x010fca0007f1e0ff */
        /* <DEDUP_REMOVED lines=8> */
.L_x_10:
[----:B-1----:R-:W-:Y:S01]  /*0d70*/  SHF.R.U64 R2, R2, R15, R3 ;  /* 0x0000000f02027219 */ /* 0x002fe20000001203 */
[----:B0-----:R-:W-:Y:S01]  /*0d80*/  VIADD R3, R13, 0xffffffff ;  /* 0xffffffff0d037836 */ /* 0x001fe20000000000 */
[----:B------:R-:W-:Y:S02]  /*0d90*/  SHF.L.U32 R0, R25, R20, RZ ;  /* 0x0000001419007219 */ /* 0x000fe400000006ff */
[----:B------:R-:W-:Y:S01]  /*0da0*/  LOP3.LUT R5, R30, R5, RZ, 0xc0, !PT ;  /* 0x000000051e057212 */ /* 0x000fe200078ec0ff */
[----:B------:R-:W-:Y:S01]  /*0db0*/  IMAD.MOV R6, RZ, RZ, -R2 ;  /* 0x000000ffff067224 */ /* 0x000fe200078e0a02 */
[----:B------:R-:W-:Y:S02]  /*0dc0*/  SEL R4, R4, R29, !P1 ;  /* 0x0000001d04047207 */ /* 0x000fe40004800000 */
[----:B------:R-:W-:Y:S01]  /*0dd0*/  LOP3.LUT R3, R10, R3, RZ, 0xc0, !PT ;  /* 0x000000030a037212 */ /* 0x000fe200078ec0ff */
[----:B------:R-:W-:Y:S02]  /*0de0*/  IMAD R5, R0, R2, R5 ;  /* 0x0000000200057224 */ /* 0x000fe400078e0205 */
[----:B--2---:R-:W-:-:S02]  /*0df0*/  IMAD R0, R6, R21, R12 ;  /* 0x0000001506007224 */ /* 0x004fc400078e020c */
[----:B---3--:R-:W-:Y:S02]  /*0e00*/  IMAD R4, R5, R24, R4 ;  /* 0x0000001805047224 */ /* 0x008fe400078e0204 */
[----:B------:R-:W-:Y:S02]  /*0e10*/  IMAD.MOV.U32 R2, RZ, RZ, 0x1 ;  /* 0x00000001ff027424 */ /* 0x000fe400078e00ff */
[----:B------:R-:W-:-:S03]  /*0e20*/  IMAD R3, R0, R13, R3 ;  /* 0x0000000d00037224 */ /* 0x000fc600078e0203 */
[----:B------:R-:W-:Y:S02]  /*0e30*/  PRMT R0, R2, 0x7610, R0 ;  /* 0x0000761002007816 */ /* 0x000fe40000000000 */
[----:B------:R-:W-:Y:S02]  /*0e40*/  SEL R45, R3, R4, !P1 ;  /* 0x00000004032d7207 */ /* 0x000fe40004800000 */
[----:B------:R-:W-:-:S07]  /*0e50*/  SEL R44, R4, R3, !P1 ;  /* 0x00000003042c7207 */ /* 0x000fce0004800000 */
.L_x_8:
[----:B------:R-:W-:-:S08]  /*0e60*/  NOP ;  /* 0x0000000000007918 */ /* 0x000fd00000000000 */
[----:B------:R-:W0:Y:S02]  /*0e70*/  USETMAXREG.TRY_ALLOC.CTAPOOL UP0, 0xe8 ;  /* 0x000000e8000079c8 */ /* 0x000e240008000600 */
[----:B0-----:R-:W-:-:S13]  /*0e80*/  PLOP3.LUT P0, PT, PT, PT, UP0, 0x80, 0x0 ;  /* 0x000000000000781c */ /* 0x001fda0003f0f008 */
[----:B------:R-:W-:Y:S05]  /*0e90*/  @!P0 BRA `(.L_x_8) ;  /* 0xfffffffc00f08947 */ /* 0x000fea000383ffff */
[----:B------:R-:W-:Y:S01]  /*0ea0*/  ULDC.64 UR4, c[0x0][0x598] ;  /* 0x0001660000047ab9 */ /* 0x000fe20000000a00 */
[----:B------:R-:W-:Y:S01]  /*0eb0*/  ULDC.64 UR36, c[0x0][0x208] ;  /* 0x0000820000247ab9 */ /* 0x000fe20000000a00 */
[----:B------:R-:W-:-:S04]  /*0ec0*/  ISETP.NE.U32.AND P0, PT, RZ, UR4, PT ;  /* 0x00000004ff007c0c */ /* 0x000fc8000bf05070 */
[----:B------:R-:W-:-:S13]  /*0ed0*/  ISETP.NE.AND.EX P0, PT, RZ, UR5, PT, P0 ;  /* 0x00000005ff007c0c */ /* 0x000fda000bf05300 */
[----:B------:R-:W-:Y:S05]  /*0ee0*/  @!P0 BRA `(.L_x_11) ;  /* 0x00000000001c8947 */ /* 0x000fea0003800000 */
[----:B------:R-:W0:Y:S02]  /*0ef0*/  LDC.64 R2, c[0x0][0x598] ;  /* 0x00016600ff027b82 */ /* 0x000e240000000a00 */
[----:B0-----:R-:W2:Y:S02]  /*0f00*/  LDG.E.64 R2, desc[UR36][R2.64] ;  /* 0x0000002402027981 */ /* 0x001ea4000c1e1b00 */
[----:B--2---:R-:W-:-:S04]  /*0f10*/  ISETP.NE.U32.AND P0, PT, R2, RZ, PT ;  /* 0x000000ff0200720c */ /* 0x004fc80003f05070 */
[----:B------:R-:W-:-:S13]  /*0f20*/  ISETP.NE.AND.EX P0, PT, R3, RZ, PT, P0 ;  /* 0x000000ff0300720c */ /* 0x000fda0003f05300 */
[----:B------:R-:W-:Y:S05]  /*0f30*/  @!P0 BRA `(.L_x_11) ;  /* 0x0000000000088947 */ /* 0x000fea0003800000 */
[----:B------:R0:W5:Y:S01]  /*0f40*/  LD.E R29, desc[UR36][R2.64] ;  /* 0x00000024021d7980 */ /* 0x000162000c101900 */
[----:B------:R-:W-:Y:S05]  /*0f50*/  BRA `(.L_x_12) ;  /* 0x0000000000247947 */ /* 0x000fea0003800000 */
.L_x_11:
[----:B------:R-:W-:Y:S02]  /*0f60*/  ULDC.64 UR4, c[0x0][0x588] ;  /* 0x0001620000047ab9 */ /* 0x000fe40000000a00 */
[----:B------:R-:W-:-:S04]  /*0f70*/  ISETP.NE.U32.AND P0, PT, RZ, UR4, PT ;  /* 0x00000004ff007c0c */ /* 0x000fc8000bf05070 */
[----:B------:R-:W-:-:S13]  /*0f80*/  ISETP.NE.AND.EX P0, PT, RZ, UR5, PT, P0 ;  /* 0x00000005ff007c0c */ /* 0x000fda000bf05300 */
[----:B------:R-:W-:Y:S05]  /*0f90*/  @!P0 BRA `(.L_x_13) ;  /* 0x00000000000c8947 */ /* 0x000fea0003800000 */
[----:B------:R-:W0:Y:S02]  /*0fa0*/  LDC.64 R2, c[0x0][0x588] ;  /* 0x00016200ff027b82 */ /* 0x000e240000000a00 */
[----:B0-----:R1:W5:Y:S01]  /*0fb0*/  LDG.E R29, desc[UR36][R2.64] ;  /* 0x00000024021d7981 */ /* 0x001362000c1e1900 */
[----:B------:R-:W-:Y:S05]  /*0fc0*/  BRA `(.L_x_12) ;  /* 0x0000000000087947 */ /* 0x000fea0003800000 */
.L_x_13:
[----:B------:R-:W-:Y:S02]  /*0fd0*/  ULDC UR4, c[0x0][0x580] ;  /* 0x0001600000047ab9 */ /* 0x000fe40000000800 */
[----:B------:R-:W-:-:S07]  /*0fe0*/  IMAD.U32 R29, RZ, RZ, UR4 ;  /* 0x00000004ff1d7e24 */ /* 0x000fce000f8e00ff */
.L_x_12:
[----:B------:R-:W-:Y:S02]  /*0ff0*/  ULDC.64 UR4, c[0x0][0x5a0] ;  /* 0x0001680000047ab9 */ /* 0x000fe40000000a00 */
[----:B------:R-:W-:-:S04]  /*1000*/  ISETP.NE.U32.AND P0, PT, RZ, UR4, PT ;  /* 0x00000004ff007c0c */ /* 0x000fc8000bf05070 */
[----:B------:R-:W-:-:S13]  /*1010*/  ISETP.NE.AND.EX P0, PT, RZ, UR5, PT, P0 ;  /* 0x00000005ff007c0c */ /* 0x000fda000bf05300 */
[----:B------:R-:W-:Y:S05]  /*1020*/  @!P0 BRA `(.L_x_14) ;  /* 0x00000000001c8947 */ /* 0x000fea0003800000 */
[----:B01----:R-:W0:Y:S02]  /*1030*/  LDC.64 R2, c[0x0][0x5a0] ;  /* 0x00016800ff027b82 */ /* 0x003e240000000a00 */
[----:B0-----:R-:W2:Y:S02]  /*1040*/  LDG.E.64 R2, desc[UR36][R2.64] ;  /* 0x0000002402027981 */ /* 0x001ea4000c1e1b00 */
[----:B--2---:R-:W-:-:S04]  /*1050*/  ISETP.NE.U32.AND P0, PT, R2, RZ, PT ;  /* 0x000000ff0200720c */ /* 0x004fc80003f05070 */
[----:B------:R-:W-:-:S13]  /*1060*/  ISETP.NE.AND.EX P0, PT, R3, RZ, PT, P0 ;  /* 0x000000ff0300720c */ /* 0x000fda0003f05300 */
[----:B------:R-:W-:Y:S05]  /*1070*/  @!P0 BRA `(.L_x_14) ;  /* 0x0000000000088947 */ /* 0x000fea0003800000 */
[----:B------:R0:W5:Y:S01]  /*1080*/  LD.E R30, desc[UR36][R2.64] ;  /* 0x00000024021e7980 */ /* 0x000162000c101900 */
[----:B------:R-:W-:Y:S05]  /*1090*/  BRA `(.L_x_15) ;  /* 0x0000000000247947 */ /* 0x000fea0003800000 */
.L_x_14:
[----:B------:R-:W-:Y:S02]  /*10a0*/  ULDC.64 UR4, c[0x0][0x590] ;  /* 0x0001640000047ab9 */ /* 0x000fe40000000a00 */
[----:B------:R-:W-:-:S04]  /*10b0*/  ISETP.NE.U32.AND P0, PT, RZ, UR4, PT ;  /* 0x00000004ff007c0c */ /* 0x000fc8000bf05070 */
[----:B------:R-:W-:-:S13]  /*10c0*/  ISETP.NE.AND.EX P0, PT, RZ, UR5, PT, P0 ;  /* 0x00000005ff007c0c */ /* 0x000fda000bf05300 */
[----:B------:R-:W-:Y:S05]  /*10d0*/  @!P0 BRA `(.L_x_16) ;  /* 0x00000000000c8947 */ /* 0x000fea0003800000 */
[----:B------:R-:W2:Y:S02]  /*10e0*/  LDC.64 R30, c[0x0][0x590] ;  /* 0x00016400ff1e7b82 */ /* 0x000ea40000000a00 */
[----:B--2---:R2:W5:Y:S01]  /*10f0*/  LDG.E R30, desc[UR36][R30.64] ;  /* 0x000000241e1e7981 */ /* 0x004562000c1e1900 */
[----:B------:R-:W-:Y:S05]  /*1100*/  BRA `(.L_x_15) ;  /* 0x0000000000087947 */ /* 0x000fea0003800000 */
.L_x_16:
[----:B------:R-:W-:Y:S02]  /*1110*/  ULDC UR4, c[0x0][0x584] ;  /* 0x0001610000047ab9 */ /* 0x000fe40000000800 */
[----:B------:R-:W-:-:S07]  /*1120*/  IMAD.U32 R30, RZ, RZ, UR4 ;  /* 0x00000004ff1e7e24 */ /* 0x000fce000f8e00ff */
.L_x_15:
[----:B------:R-:W-:-:S13]  /*1130*/  LOP3.LUT P0, RZ, R0, 0xff, RZ, 0xc0, !PT ;  /* 0x000000ff00ff7812 */ /* 0x000fda000780c0ff */
[----:B------:R-:W-:Y:S05]  /*1140*/  @!P0 EXIT ;  /* 0x000000000000894d */ /* 0x000fea0003800000 */
[----:B------:R-:W-:Y:S01]  /*1150*/  ULDC UR4, c[0x0][0x28c] ;  /* 0x0000a30000047ab9 */ /* 0x000fe20000000800 */
[----:B------:R-:W-:Y:S01]  /*1160*/  LOP3.LUT R52, R17, 0x1, RZ, 0xfc, !PT ;  /* 0x0000000111347812 */ /* 0x000fe200078efcff */
[----:B------:R-:W-:Y:S01]  /*1170*/  UIADD3 UR4, UR4, 0x7f, URZ ;  /* 0x0000007f04047890 */ /* 0x000fe2000fffe03f */
[----:B------:R-:W-:Y:S01]  /*1180*/  ULDC.64 UR6, c[0x0][0x5c8] ;  /* 0x0001720000067ab9 */ /* 0x000fe20000000a00 */
[----:B------:R-:W-:Y:S02]  /*1190*/  UMOV UR38, URZ ;  /* 0x0000003f00267c82 */ /* 0x000fe40008000000 */
[----:B------:R-:W-:Y:S02]  /*11a0*/  USHF.R.S32.HI UR5, URZ, 0x1f, UR4 ;  /* 0x0000001f3f057899 */ /* 0x000fe40008011404 */
[----:B------:R-:W-:Y:S02]  /*11b0*/  USHF.L.U64.HI UR40, UR6, 0x7, UR7 ;  /* 0x0000000706287899 */ /* 0x000fe40008010207 */
[----:B------:R-:W-:-:S02]  /*11c0*/  ULEA.HI UR5, UR5, UR4, URZ, 0x7 ;  /* 0x0000000405057291 */ /* 0x000fc4000f8f383f */
[----:B------:R-:W-:Y:S02]  /*11d0*/  USHF.L.U32 UR41, UR6, 0x7, URZ ;  /* 0x0000000706297899 */ /* 0x000fe4000800063f */
[----:B------:R-:W-:Y:S01]  /*11e0*/  USHF.R.S32.HI UR42, URZ, 0x7, UR5 ;  /* 0x000000073f2a7899 */ /* 0x000fe20008011405 */
[----:B------:R-:W-:-:S11]  /*11f0*/  UMOV UR39, URZ ;  /* 0x0000003f00277c82 */ /* 0x000fd60008000000 */
.L_x_48:
[----:B------:R-:W-:Y:S01]  /*1200*/  LOP3.LUT R0, R16, 0x80, RZ, 0xc0, !PT ;  /* 0x0000008010007812 */ /* 0x000fe200078ec0ff */
[----:B------:R-:W3:Y:S01]  /*1210*/  S2UR UR7, SR_CgaCtaId ;  /* 0x00000000000779c3 */ /* 0x000ee20000008800 */
[----:B------:R-:W-:Y:S02]  /*1220*/  UMOV UR6, 0x400 ;  /* 0x0000040000067882 */ /* 0x000fe40000000000 */
[----:B------:R-:W-:-:S06]  /*1230*/  SHF.R.U32.HI R0, RZ, 0x7, R0 ;  /* 0x00000007ff007819 */ /* 0x000fcc0000011600 */
[----:B------:R-:W4:Y:S01]  /*1240*/  SHFL.IDX PT, R0, R0, RZ, 0x1f ;  /* 0x00001fff00007589 */ /* 0x000f2200000e0000 */
[----:B---3--:R-:W-:Y:S01]  /*1250*/  ULEA UR6, UR7, UR6, 0x18 ;  /* 0x0000000607067291 */ /* 0x008fe2000f8ec03f */
[----:B----4-:R-:W-:-:S13]  /*1260*/  R2UR UR4, R0 ;  /* 0x00000000000472ca */ /* 0x010fda00000e0000 */
[----:B------:R-:W-:-:S04]  /*1270*/  ULEA.HI UR5, UR4, UR4, URZ, 0x1 ;  /* 0x0000000404057291 */ /* 0x000fc8000f8f083f */
[----:B------:R-:W-:-:S04]  /*1280*/  ULOP3.LUT UR5, UR5, 0x7fffe, URZ, 0xc0, !UPT ;  /* 0x0007fffe05057892 */ /* 0x000fc8000f8ec03f */
[----:B------:R-:W-:-:S03]  /*1290*/  UIADD3 UR5, UR4, -UR5, URZ ;  /* 0x8000000504057290 */ /* 0x000fc6000fffe03f */
[----:B------:R-:W-:Y:S01]  /*12a0*/  ULDC UR4, c[0x0][0x28c] ;  /* 0x0000a30000047ab9 */ /* 0x000fe20000000800 */
[----:B------:R-:W-:Y:S01]  /*12b0*/  ULEA UR5, UR5, UR6, 0xd ;  /* 0x0000000605057291 */ /* 0x000fe2000f8e683f */
[----:B------:R-:W-:-:S03]  /*12c0*/  ISETP.LT.AND P0, PT, RZ, UR4, PT ;  /* 0x00000004ff007c0c */ /* 0x000fc6000bf01270 */
[----:B------:R-:W-:-:S04]  /*12d0*/  UIADD3 UR5, UR5, 0x100, URZ ;  /* 0x0000010005057890 */ /* 0x000fc8000fffe03f */
[----:B------:R-:W-:-:S04]  /*12e0*/  USHF.R.U32.HI UR5, URZ, 0x4, UR5 ;  /* 0x000000043f057899 */ /* 0x000fc80008011605 */
[----:B------:R-:W-:Y:S02]  /*12f0*/  ULOP3.LUT UR43, UR5, 0x3fff, URZ, 0xc0, !UPT ;  /* 0x00003fff052b7892 */ /* 0x000fe4000f8ec03f */
[----:B------:R-:W-:Y:S10]  /*1300*/  @P0 BRA `(.L_x_17) ;  /* 0x0000000000400947 */ /* 0x000ff40003800000 */
[----:B------:R-:W-:Y:S01]  /*1310*/  MOV R0, 0x0 ;  /* 0x0000000000007802 */ /* 0x000fe20000000f00 */
[----:B------:R-:W-:Y:S01]  /*1320*/  ULDC.64 UR4, c[0x4][0x68] ;  /* 0x01001a0000047ab9 */ /* 0x000fe20000000a00 */
[----:B------:R-:W-:Y:S01]  /*1330*/  ULDC.64 UR6, c[0x4][0x8] ;  /* 0x0100020000067ab9 */ /* 0x000fe20000000a00 */
[----:B------:R-:W-:Y:S01]  /*1340*/  IMAD.U32 R4, RZ, RZ, UR4 ;  /* 0x00000004ff047e24 */ /* 0x000fe2000f8e00ff */
[----:B01----:R0:W1:Y:S01]  /*1350*/  LDC.64 R2, c[0x4][R0] ;  /* 0x0100000000027b82 */ /* 0x0030620000000a00 */
[----:B------:R-:W-:Y:S01]  /*1360*/  IMAD.U32 R5, RZ, RZ, UR5 ;  /* 0x00000005ff057e24 */ /* 0x000fe2000f8e00ff */
[----:B------:R-:W-:Y:S01]  /*1370*/  ULDC.64 UR4, c[0x4][0x70] ;  /* 0x01001c0000047ab9 */ /* 0x000fe20000000a00 */
[----:B------:R-:W-:Y:S02]  /*1380*/  IMAD.U32 R10, RZ, RZ, UR6 ;  /* 0x00000006ff0a7e24 */ /* 0x000fe4000f8e00ff */
[----:B------:R-:W-:Y:S02]  /*1390*/  IMAD.U32 R6, RZ, RZ, UR4 ;  /* 0x00000004ff067e24 */ /* 0x000fe4000f8e00ff */
[----:B------:R-:W-:-:S02]  /*13a0*/  IMAD.U32 R7, RZ, RZ, UR5 ;  /* 0x00000005ff077e24 */ /* 0x000fc4000f8e00ff */
[----:B------:R-:W-:Y:S02]  /*13b0*/  IMAD.U32 R11, RZ, RZ, UR7 ;  /* 0x00000007ff0b7e24 */ /* 0x000fe4000f8e00ff */
[----:B------:R-:W-:Y:S02]  /*13c0*/  IMAD.MOV.U32 R8, RZ, RZ, 0x1e1 ;  /* 0x000001e1ff087424 */ /* 0x000fe400078e00ff */
[----:B------:R-:W-:Y:S02]  /*13d0*/  IMAD.MOV.U32 R12, RZ, RZ, 0x1 ;  /* 0x00000001ff0c7424 */ /* 0x000fe400078e00ff */
[----:B0-----:R-:W-:-:S07]  /*13e0*/  IMAD.MOV.U32 R13, RZ, RZ, RZ ;  /* 0x000000ffff0d7224 */ /* 0x001fce00078e00ff */
[----:B------:R-:W-:-:S07]  /*13f0*/  LEPC R20, `(.L_x_17) ;  /* 0x000000001014794e */ /* 0x000fce0000000000 */
[----:B-12--5:R-:W-:Y:S05]  /*1400*/  CALL.ABS.NOINC R2 ;  /* 0x0000000002007343 */ /* 0x026fea0003c00000 */
.L_x_17:
[----:B------:R-:W-:-:S13]  /*1410*/  ISETP.NE.AND P0, PT, R52, 0x3, PT ;  /* 0x000000033400780c */ /* 0x000fda0003f05270 */
[----:B------:R-:W-:Y:S05]  /*1420*/  @!P0 BRA `(.L_x_18) ;  /* 0x0000000000048947 */ /* 0x000fea0003800000 */
[----:B------:R-:W-:Y:S01]  /*1430*/  BPT.TRAP 0x1 ;  /* 0x000000040000795c */ /* 0x000fe20000300000 */
.L_x_18:
[----:B------:R-:W3:Y:S01]  /*1440*/  S2UR UR5, SR_CgaCtaId ;  /* 0x00000000000579c3 */ /* 0x000ee20000008800 */
[----:B------:R-:W-:Y:S01]  /*1450*/  UMOV UR4, 0x400 ;  /* 0x0000040000047882 */ /* 0x000fe20000000000 */
[----:B------:R-:W-:Y:S02]  /*1460*/  IMAD.U32 R0, RZ, RZ, UR38 ;  /* 0x00000026ff007e24 */ /* 0x000fe4000f8e00ff */
[----:B01----:R-:W-:-:S03]  /*1470*/  IMAD.U32 R2, RZ, RZ, UR39 ;  /* 0x00000027ff027e24 */ /* 0x003fc6000f8e00ff */
[----:B------:R-:W-:Y:S01]  /*1480*/  SHF.L.U32 R0, R0, 0x1f, RZ ;  /* 0x0000001f00007819 */ /* 0x000fe200000006ff */
[----:B---3--:R-:W-:-:S06]  /*1490*/  ULEA UR4, UR5, UR4, 0x18 ;  /* 0x0000000405047291 */ /* 0x008fcc000f8ec03f */
[----:B------:R-:W-:-:S04]  /*14a0*/  IMAD.U32 R5, RZ, RZ, UR4 ;  /* 0x00000004ff057e24 */ /* 0x000fc8000f8e00ff */
[----:B------:R-:W-:-:S04]  /*14b0*/  IMAD R3, R2, 0x8, R5 ;  /* 0x0000000802037824 */ /* 0x000fc800078e0205 */
[----:B------:R0:W1:Y:S01]  /*14c0*/  SYNCS.PHASECHK.TRANS64.TRYWAIT P1, [R3+URZ], R0 ;  /* 0x00000000030075a7 */ /* 0x000062000802017f */
[----:B------:R-:W-:Y:S05]  /*14d0*/  @!P0 BRA `(.L_x_19) ;  /* 0x0000000000048947 */ /* 0x000fea0003800000 */
[----:B------:R-:W-:Y:S01]  /*14e0*/  BPT.TRAP 0x1 ;  /* 0x000000040000795c */ /* 0x000fe20000300000 */
.L_x_19:
[----:B-1----:R-:W-:Y:S05]  /*14f0*/  @P1 BRA `(.L_x_20) ;  /* 0x0000000000081947 */ /* 0x002fea0003800000 */
[----:B------:R-:W1:Y:S02]  /*1500*/  SYNCS.PHASECHK.TRANS64.TRYWAIT P1, [R3+URZ], R0 ;  /* 0x00000000030075a7 */ /* 0x000e64000802017f */
[----:B-1----:R-:W-:Y:S05]  /*1510*/  @!P1 BRA `(.L_x_21) ;  /* 0x00000044001c9947 */ /* 0x002fea0003800000 */
.L_x_20:
[----:B------:R-:W-:-:S04]  /*1520*/  UISETP.LT.AND UP0, UPT, UR42, 0x1, UPT ;  /* 0x000000012a00788c */ /* 0x000fc8000bf01270 */
[----:B------:R-:W-:-:S06]  /*1530*/  USEL UR4, UR42, 0x1, UP0 ;  /* 0x000000012a047887 */ /* 0x000fcc0008000000 */
[----:B01----:R-:W-:Y:S01]  /*1540*/  IMAD.U32 R0, RZ, RZ, UR4 ;  /* 0x00000004ff007e24 */ /* 0x003fe2000f8e00ff */
[----:B------:R-:W-:Y:S05]  /*1550*/  WARPSYNC.ALL ;  /* 0x0000000000007948 */ /* 0x000fea0003800000 */
[----:B------:R-:W-:-:S04]  /*1560*/  IADD3 R0, -R0, UR42, RZ ;  /* 0x0000002a00007c10 */ /* 0x000fc8000fffe1ff */
[----:B------:R-:W-:Y:S02]  /*1570*/  ISETP.GE.AND P1, PT, R0, 0x1, PT ;  /* 0x000000010000780c */ /* 0x000fe40003f26270 */
[----:B------:R-:W-:Y:S01]  /*1580*/  R2UR UR4, R5 ;  /* 0x00000000050472ca */ /* 0x000fe200000e0000 */
[----:B------:R-:W-:Y:S01]  /*1590*/  WARPGROUP.ARRIVE ;  /* 0x00000000000079c5 */ /* 0x000fe20000000000 */
[----:B------:R-:W-:Y:S01]  /*15a0*/  UMOV UR13, 0x40000040 ;  /* 0x40000040000d7882 */ /* 0x000fe20000000000 */
[----:B------:R-:W-:Y:S01]  /*15b0*/  UMOV UR15, 0x40000000 ;  /* 0x40000000000f7882 */ /* 0x000fe20000000000 */
[----:B------:R-:W-:-:S09]  /*15c0*/  UMOV UR11, 0x40000000 ;  /* 0x40000000000b7882 */ /* 0x000fd20000000000 */
[----:B------:R-:W-:-:S04]  /*15d0*/  UIADD3 UR4, UR4, 0x30100, URZ ;  /* 0x0003010004047890 */ /* 0x000fc8000fffe03f */
[----:B------:R-:W-:-:S04]  /*15e0*/  USHF.R.U32.HI UR4, URZ, 0x4, UR4 ;  /* 0x000000043f047899 */ /* 0x000fc80008011604 */
[----:B------:R-:W-:Y:S02]  /*15f0*/  ULOP3.LUT UR5, UR4, 0x3fff, URZ, 0xc0, !UPT ;  /* 0x00003fff04057892 */ /* 0x000fe4000f8ec03f */
[----:B------:R-:W-:Y:S02]  /*1600*/  ULOP3.LUT UR4, UR43, 0x10000, URZ, 0xfc, !UPT ;  /* 0x000100002b047892 */ /* 0x000fe4000f8efc3f */
[----:B------:R-:W-:Y:S02]  /*1610*/  ULOP3.LUT UR5, UR5, 0x10000, URZ, 0xfc, !UPT ;  /* 0x0001000005057892 */ /* 0x000fe4000f8efc3f */
[----:B------:R-:W-:Y:S02]  /*1620*/  ULEA UR6, UR39, UR4, 0xc ;  /* 0x0000000427067291 */ /* 0x000fe4000f8e603f */
[----:B------:R-:W-:Y:S02]  /*1630*/  ULEA UR8, UR39, UR5, 0x6 ;  /* 0x0000000527087291 */ /* 0x000fe4000f8e303f */
[----:B------:R-:W-:-:S02]  /*1640*/  UIADD3 UR7, UR6, 0x400, URZ ;  /* 0x0000040006077890 */ /* 0x000fc4000fffe03f */
[----:B------:R-:W-:Y:S02]  /*1650*/  UIADD3 UR9, UR6, 0x800, URZ ;  /* 0x0000080006097890 */ /* 0x000fe4000fffe03f */
[----:B------:R-:W-:Y:S01]  /*1660*/  UMOV UR12, UR6 ;  /* 0x00000006000c7c82 */ /* 0x000fe20008000000 */
[----:B------:R-:W-:Y:S01]  /*1670*/  UMOV UR14, UR8 ;  /* 0x00000008000e7c82 */ /* 0x000fe20008000000 */
[----:B------:R-:W-:Y:S01]  /*1680*/  UIADD3 UR10, UR6, 0xc00, URZ ;  /* 0x00000c00060a7890 */ /* 0x000fe2000fffe03f */
[----:B------:R-:W-:Y:S01]  /*1690*/  IGMMA.64x8x32.S8.S8 R40, gdesc[UR12], RZ, !UPT, gsb0 ;  /* 0x000000000c2879f1 */ /* 0x000fe2000c0410ff */
[----:B------:R-:W-:Y:S01]  /*16a0*/  UMOV UR12, UR7 ;  /* 0x00000007000c7c82 */ /* 0x000fe20008000000 */
[----:B------:R-:W-:Y:S01]  /*16b0*/  UMOV UR13, 0x40000040 ;  /* 0x40000040000d7882 */ /* 0x000fe20000000000 */
[----:B------:R-:W-:Y:S01]  /*16c0*/  UIADD3 UR7, UR6, 0x402, URZ ;  /* 0x0000040206077890 */ /* 0x000fe2000fffe03f */
[----:B------:R-:W-:Y:S02]  /*16d0*/  WARPGROUP.DEPBAR.LE gsb0, 0x0 ;  /* 0x00008000000079c5 */ /* 0x000fe40000010000 */
[----:B------:R-:W-:-:S06]  /*16e0*/  WARPGROUP.ARRIVE ;  /* 0x00000000000079c5 */ /* 0x000fcc0000000000 */
        /* <DEDUP_REMOVED lines=13> */
[----:B------:R-:W-:Y:S02]  /*17c0*/  UIADD3 UR12, UR6, 0x2, URZ ;  /* 0x00000002060c7890 */ /* 0x000fe4000fffe03f */
[----:B------:R-:W-:Y:S01]  /*17d0*/  UIADD3 UR14, UR8, 0x2, URZ ;  /* 0x00000002080e7890 */ /* 0x000fe2000fffe03f */
[----:B------:R-:W-:Y:S01]  /*17e0*/  UMOV UR13, 0x40000040 ;  /* 0x40000040000d7882 */ /* 0x000fe20000000000 */
[----:B------:R-:W-:Y:S01]  /*17f0*/  UMOV UR15, 0x40000000 ;  /* 0x40000000000f7882 */ /* 0x000fe20000000000 */
[----:B------:R-:W-:Y:S02]  /*1800*/  WARPGROUP.DEPBAR.LE gsb0, 0x0 ;  /* 0x00008000000079c5 */ /* 0x000fe40000010000 */
[----:B------:R-:W-:-:S06]  /*1810*/  WARPGROUP.ARRIVE ;  /* 0x00000000000079c5 */ /* 0x000fcc0000000000 */
[----:B------:R-:W-:Y:S01]  /*1820*/  IGMMA.64x8x32.S8.S8 R40, gdesc[UR12], R40, gsb0 ;  /* 0x000000000c2879f1 */ /* 0x000fe20008041028 */
[----:B------:R-:W-:Y:S01]  /*1830*/  UMOV UR12, UR7 ;  /* 0x00000007000c7c82 */ /* 0x000fe20008000000 */
[----:B------:R-:W-:Y:S01]  /*1840*/  UMOV UR13, 0x40000040 ;  /* 0x40000040000d7882 */ /* 0x000fe20000000000 */
[----:B------:R-:W-:Y:S01]  /*1850*/  UIADD3 UR7, UR6, 0x404, URZ ;  /* 0x0000040406077890 */ /* 0x000fe2000fffe03f */
        /* <DEDUP_REMOVED lines=30> */
[----:B------:R-:W-:Y:S01]  /*1a40*/  UMOV UR9, 0x40000040 ;  /* 0x4000004000097882 */ /* 0x000fe20000000000 */
[----:B------:R-:W-:Y:S02]  /*1a50*/  WARPGROUP.DEPBAR.LE gsb0, 0x0 ;  /* 0x00008000000079c5 */ /* 0x000fe40000010000 */
[----:B------:R-:W-:-:S06]  /*1a60*/  WARPGROUP.ARRIVE ;  /* 0x00000000000079c5 */ /* 0x000fcc0000000000 */
[----:B------:R-:W-:Y:S01]  /*1a70*/  IGMMA.64x8x32.S8.S8 R32, gdesc[UR12], R32, gsb0 ;  /* 0x000000000c2079f1 */ /* 0x000fe20008041020 */
[----:B------:R-:W-:Y:S01]  /*1a80*/  UMOV UR12, UR10 ;  /* 0x0000000a000c7c82 */ /* 0x000fe20008000000 */
[----:B------:R-:W-:Y:S01]  /*1a90*/  UMOV UR13, 0x40000040 ;  /* 0x40000040000d7882 */ /* 0x000fe20000000000 */
[----:B------:R-:W-:-:S03]  /*1aa0*/  UIADD3 UR10, UR8, 0x6, URZ ;  /* 0x00000006080a7890 */ /* 0x000fc6000fffe03f */
[----:B------:R-:W-:Y:S01]  /*1ab0*/  UMOV UR8, UR7 ;  /* 0x0000000700087c82 */ /* 0x000fe20008000000 */
[----:B------:R-:W-:Y:S02]  /*1ac0*/  WARPGROUP.DEPBAR.LE gsb0, 0x0 ;  /* 0x00008000000079c5 */ /* 0x000fe40000010000 */
[----:B------:R-:W-:-:S06]  /*1ad0*/  WARPGROUP.ARRIVE ;  /* 0x00000000000079c5 */ /* 0x000fcc0000000000 */
[----:B------:R-:W-:Y:S01]  /*1ae0*/  IGMMA.64x8x32.S8.S8 R24, gdesc[UR12], R24, gsb0 ;  /* 0x000000000c1879f1 */ /* 0x000fe20008041018 */
[----:B------:R-:W-:Y:S02]  /*1af0*/  UIADD3 UR12, UR6, 0x406, URZ ;  /* 0x00000406060c7890 */ /* 0x000fe4000fffe03f */
[----:B------:R-:W-:Y:S02]  /*1b00*/  UIADD3 UR13, UR6, 0x806, URZ ;  /* 0x00000806060d7890 */ /* 0x000fe4000fffe03f */
[----:B------:R-:W-:Y:S01]  /*1b10*/  UIADD3 UR6, UR6, 0xc06, URZ ;  /* 0x00000c0606067890 */ /* 0x000fe2000fffe03f */
[----:B------:R-:W-:Y:S02]  /*1b20*/  WARPGROUP.DEPBAR.LE gsb0, 0x0 ;  /* 0x00008000000079c5 */ /* 0x000fe40000010000 */
[----:B------:R-:W-:-:S06]  /*1b30*/  WARPGROUP.ARRIVE ;  /* 0x00000000000079c5 */ /* 0x000fcc0000000000 */
[----:B------:R-:W-:Y:S01]  /*1b40*/  IGMMA.64x8x32.S8.S8 R40, gdesc[UR8], R40, gsb0 ;  /* 0x00000000082879f1 */ /* 0x000fe20008041028 */
[----:B------:R-:W-:Y:S01]  /*1b50*/  UMOV UR8, UR12 ;  /* 0x0000000c00087c82 */ /* 0x000fe20008000000 */
[----:B------:R-:W-:Y:S01]  /*1b60*/  UMOV UR9, 0x40000040 ;  /* 0x4000004000097882 */ /* 0x000fe20000000000 */
        /* <DEDUP_REMOVED lines=12> */
[----:B------:R-:W-:Y:S03]  /*1c30*/  IGMMA.64x8x32.S8.S8 R24, gdesc[UR8], R24, gsb0 ;  /* 0x00000000081879f1 */ /* 0x000fe60008041018 */
[----:B------:R-:W-:Y:S02]  /*1c40*/  WARPGROUP.DEPBAR.LE gsb0, 0x0 ;  /* 0x00008000000079c5 */ /* 0x000fe40000010000 */
[----:B------:R-:W-:Y:S05]  /*1c50*/  @!P1 BRA `(.L_x_22) ;  /* 0x0000000800509947 */ /* 0x000fea0003800000 */
[----:B------:R-:W-:Y:S02]  /*1c60*/  UIADD3 UR6, UR39, 0x1, URZ ;  /* 0x0000000127067890 */ /* 0x000fe4000fffe03f */
[----:B------:R-:W-:Y:S02]  /*1c70*/  IMAD.U32 R2, RZ, RZ, UR39 ;  /* 0x00000027ff027e24 */ /* 0x000fe4000f8e00ff */
[----:B------:R-:W-:-:S04]  /*1c80*/  UISETP.NE.AND UP0, UPT, UR6, 0x3, UPT ;  /* 0x000000030600788c */ /* 0x000fc8000bf05270 */
[----:B------:R-:W-:Y:S02]  /*1c90*/  USEL UR7, URZ, 0x1, UP0 ;  /* 0x000000013f077887 */ /* 0x000fe40008000000 */
[----:B------:R-:W-:Y:S02]  /*1ca0*/  USEL UR6, UR6, URZ, UP0 ;  /* 0x0000003f06067287 */ /* 0x000fe40008000000 */
[----:B------:R-:W-:-:S06]  /*1cb0*/  ULOP3.LUT UR7, UR38, UR7, URZ, 0x3c, !UPT ;  /* 0x0000000726077292 */ /* 0x000fcc000f8e3c3f */
[----:B------:R-:W-:-:S07]  /*1cc0*/  IMAD.U32 R6, RZ, RZ, UR7 ;  /* 0x00000007ff067e24 */ /* 0x000fce000f8e00ff */
.L_x_29:
[----:B------:R-:W-:Y:S05]  /*1cd0*/  @!P0 BRA `(.L_x_23) ;  /* 0x0000000000048947 */ /* 0x000fea0003800000 */
[----:B------:R-:W-:Y:S01]  /*1ce0*/  BPT.TRAP 0x1 ;  /* 0x000000040000795c */ /* 0x000fe20000300000 */
.L_x_23:
[----:B------:R-:W0:Y:S01]  /*1cf0*/  S2UR UR8, SR_CgaCtaId ;  /* 0x00000000000879c3 */ /* 0x000e220000008800 */
[----:B------:R-:W-:Y:S01]  /*1d00*/  UMOV UR7, 0x400 ;  /* 0x0000040000077882 */ /* 0x000fe20000000000 */
[----:B------:R-:W-:Y:S01]  /*1d10*/  IMAD.U32 R4, RZ, RZ, UR6 ;  /* 0x00000006ff047e24 */ /* 0x000fe2000f8e00ff */
[----:B------:R-:W-:Y:S01]  /*1d20*/  SHF.L.U32 R3, R6, 0x1f, RZ ;  /* 0x0000001f06037819 */ /* 0x000fe200000006ff */
[----:B0-----:R-:W-:-:S06]  /*1d30*/  ULEA UR7, UR8, UR7, 0x18 ;  /* 0x0000000708077291 */ /* 0x001fcc000f8ec03f */
[----:B------:R-:W-:-:S04]  /*1d40*/  IMAD.U32 R5, RZ, RZ, UR7 ;  /* 0x00000007ff057e24 */ /* 0x000fc8000f8e00ff */
[----:B------:R-:W-:-:S04]  /*1d50*/  IMAD R4, R4, 0x8, R5 ;  /* 0x0000000804047824 */ /* 0x000fc800078e0205 */
[----:B------:R0:W1:Y:S01]  /*1d60*/  SYNCS.PHASECHK.TRANS64.TRYWAIT P1, [R4+URZ], R3 ;  /* 0x00000003040075a7 */ /* 0x000062000802017f */
[----:B------:R-:W-:Y:S05]  /*1d70*/  @!P0 BRA `(.L_x_24) ;  /* 0x0000000000048947 */ /* 0x000fea0003800000 */
[----:B------:R-:W-:Y:S01]  /*1d80*/  BPT.TRAP 0x1 ;  /* 0x000000040000795c */ /* 0x000fe20000300000 */
.L_x_24:
[----:B-1----:R-:W-:Y:S05]  /*1d90*/  @P1 BRA `(.L_x_25) ;  /* 0x0000000000081947 */ /* 0x002fea0003800000 */
[----:B------:R-:W1:Y:S02]  /*1da0*/  SYNCS.PHASECHK.TRANS64.TRYWAIT P1, [R4+URZ], R3 ;  /* 0x00000003040075a7 */ /* 0x000e64000802017f */
[----:B-1----:R-:W-:Y:S05]  /*1db0*/  @!P1 BRA `(.L_x_26) ;  /* 0x0000003c00089947 */ /* 0x002fea0003800000 */
.L_x_25:
[----:B------:R-:W-:Y:S01]  /*1dc0*/  ULEA UR10, UR6, UR5, 0x6 ;  /* 0x00000005060a7291 */ /* 0x000fe2000f8e303f */
[----:B------:R-:W-:Y:S01]  /*1dd0*/  WARPGROUP.ARRIVE ;  /* 0x00000000000079c5 */ /* 0x000fe20000000000 */
[----:B------:R-:W-:Y:S01]  /*1de0*/  ULEA UR8, UR6, UR4, 0xc ;  /* 0x0000000406087291 */ /* 0x000fe2000f8e603f */
[----:B------:R-:W-:Y:S01]  /*1df0*/  UMOV UR11, 0x40000000 ;  /* 0x40000000000b7882 */ /* 0x000fe20000000000 */
[----:B------:R-:W-:Y:S02]  /*1e00*/  UMOV UR9, 0x40000040 ;  /* 0x4000004000097882 */ /* 0x000fe40000000000 */
[----:B------:R-:W-:Y:S01]  /*1e10*/  UIADD3 UR12, UR8, 0x400, URZ ;  /* 0x00000400080c7890 */ /* 0x000fe2000fffe03f */
[----:B------:R-:W-:Y:S01]  /*1e20*/  UMOV UR14, UR10 ;  /* 0x0000000a000e7c82 */ /* 0x000fe20008000000 */
[----:B------:R-:W-:Y:S01]  /*1e30*/  UMOV UR15, UR11 ;  /* 0x0000000b000f7c82 */ /* 0x000fe20008000000 */
[----:B------:R-:W-:Y:S02]  /*1e40*/  UMOV UR13, 0x40000040 ;  /* 0x40000040000d7882 */ /* 0x000fe40000000000 */
[----:B------:R-:W-:Y:S01]  /*1e50*/  IGMMA.64x8x32.S8.S8 R40, gdesc[UR8], R40, gsb0 ;  /* 0x00000000082879f1 */ /* 0x000fe20008041028 */
[----:B------:R-:W-:-:S02]  /*1e60*/  UIADD3 UR7, UR8, 0x800, URZ ;  /* 0x0000080008077890 */ /* 0x000fc4000fffe03f */
[----:B------:R-:W-:Y:S01]  /*1e70*/  UIADD3 UR9, UR8, 0xc00, URZ ;  /* 0x00000c0008097890 */ /* 0x000fe2000fffe03f */
[----:B------:R-:W-:Y:S02]  /*1e80*/  WARPGROUP.DEPBAR.LE gsb0, 0x0 ;  /* 0x00008000000079c5 */ /* 0x000fe40000010000 */
[----:B------:R-:W-:-:S06]  /*1e90*/  WARPGROUP.ARRIVE ;  /* 0x00000000000079c5 */ /* 0x000fcc0000000000 */
[----:B------:R-:W-:Y:S01]  /*1ea0*/  IGMMA.64x8x32.S8.S8 R36, gdesc[UR12], R36, gsb0 ;  /* 0x000000000c2479f1 */ /* 0x000fe20008041024 */
[----:B------:R-:W-:Y:S01]  /*1eb0*/  UMOV UR14, UR10 ;  /* 0x0000000a000e7c82 */ /* 0x000fe20008000000 */
[----:B------:R-:W-:Y:S01]  /*1ec0*/  UMOV UR15, UR11 ;  /* 0x0000000b000f7c82 */ /* 0x000fe20008000000 */
[----:B------:R-:W-:Y:S01]  /*1ed0*/  UMOV UR12, UR7 ;  /* 0x00000007000c7c82 */ /* 0x000fe20008000000 */
[----:B------:R-:W-:Y:S01]  /*1ee0*/  UMOV UR13, 0x40000040 ;  /* 0x40000040000d7882 */ /* 0x000fe20000000000 */
        /* <DEDUP_REMOVED lines=8> */
[----:B------:R-:W-:Y:S02]  /*1f70*/  UIADD3 UR9, UR8, 0x802, URZ ;  /* 0x0000080208097890 */ /* 0x000fe4000fffe03f */
        /* <DEDUP_REMOVED lines=53> */
[----:B------:R-:W-:Y:S02]  /*22d0*/  UIADD3 UR14, UR10, 0x6, URZ ;  /* 0x000000060a0e7890 */ /* 0x000fe4000fffe03f */
[----:B------:R-:W-:Y:S01]  /*22e0*/  UIADD3 UR12, UR8, 0x6, URZ ;  /* 0x00000006080c7890 */ /* 0x000fe2000fffe03f */
[----:B------:R-:W-:Y:S01]  /*22f0*/  UMOV UR15, 0x40000000 ;  /* 0x40000000000f7882 */ /* 0x000fe20000000000 */
        /* <DEDUP_REMOVED lines=22> */
[----:B------:R-:W-:Y:S01]  /*2460*/  BPT.TRAP 0x1 ;  /* 0x000000040000795c */ /* 0x000fe20000300000 */
.L_x_27:
[----:B------:R-:W-:-:S13]  /*2470*/  ISETP.NE.AND P1, PT, R28, RZ, PT ;  /* 0x000000ff1c00720c */ /* 0x000fda0003f25270 */
[----:B01----:R-:W-:-:S04]  /*2480*/  @P1 IMAD R3, R2, 0x8, R5 ;  /* 0x0000000802031824 */ /* 0x003fc800078e0205 */
[----:B------:R-:W-:-:S05]  /*2490*/  @P1 VIADD R4, R3, 0x18 ;  /* 0x0000001803041836 */ /* 0x000fca0000000000 */
[----:B------:R-:W-:-:S04]  /*24a0*/  @P1 PRMT R4, R23, 0x654, R4 ;  /* 0x0000065417041816 */ /* 0x000fc80000000004 */
[----:B------:R0:W-:Y:S01]  /*24b0*/  @P1 SYNCS.ARRIVE.TRANS64.RED.A1T0 RZ, [R4+URZ], RZ ;  /* 0x000000ff04ff19a7 */ /* 0x0001e2000810043f */
[----:B------:R-:W-:-:S13]  /*24c0*/  ISETP.GT.U32.AND P1, PT, R17, 0x1, PT ;  /* 0x000000011100780c */ /* 0x000fda0003f24070 */
[----:B0-----:R-:W-:Y:S05]  /*24d0*/  @P1 BRA `(.L_x_28) ;  /* 0x0000000000041947 */ /* 0x001fea0003800000 */
[----:B------:R-:W-:Y:S01]  /*24e0*/  BPT.TRAP 0x1 ;  /* 0x000000040000795c */ /* 0x000fe20000300000 */
.L_x_28:
[----:B------:R-:W-:Y:S01]  /*24f0*/  UIADD3 UR6, UR6, 0x1, URZ ;  /* 0x0000000106067890 */ /* 0x000fe2000fffe03f */
[----:B------:R-:W-:Y:S01]  /*2500*/  ISETP.GT.AND P2, PT, R0, 0x1, PT ;  /* 0x000000010000780c */ /* 0x000fe20003f44270 */
[----:B------:R-:W-:Y:S02]  /*2510*/  VIADD R2, R2, 0x1 ;  /* 0x0000000102027836 */ /* 0x000fe40000000000 */
[----:B------:R-:W-:Y:S01]  /*2520*/  UISETP.NE.AND UP0, UPT, UR6, 0x3, UPT ;  /* 0x000000030600788c */ /* 0x000fe2000bf05270 */
[----:B------:R-:W-:Y:S02]  /*2530*/  VIADD R0, R0, 0xffffffff ;  /* 0xffffffff00007836 */ /* 0x000fe40000000000 */
[C---:B------:R-:W-:Y:S01]  /*2540*/  ISETP.NE.AND P1, PT, R2.reuse, 0x3, PT ;  /* 0x000000030200780c */ /* 0x040fe20003f25270 */
[----:B------:R-:W-:Y:S02]  /*2550*/  USEL UR7, URZ, 0x1, UP0 ;  /* 0x000000013f077887 */ /* 0x000fe40008000000 */
[----:B------:R-:W-:Y:S01]  /*2560*/  USEL UR6, UR6, URZ, UP0 ;  /* 0x0000003f06067287 */ /* 0x000fe20008000000 */
[----:B------:R-:W-:-:S03]  /*2570*/  SEL R2, R2, RZ, P1 ;  /* 0x000000ff02027207 */ /* 0x000fc60000800000 */
[----:B------:R-:W-:Y:S01]  /*2580*/  LOP3.LUT R6, R6, UR7, RZ, 0x3c, !PT ;  /* 0x0000000706067c12 */ /* 0x000fe2000f8e3cff */
[----:B------:R-:W-:Y:S07]  /*2590*/  @P2 BRA `(.L_x_29) ;  /* 0xfffffff400cc2947 */ /* 0x000fee000383ffff */
.L_x_22:
[----:B------:R-:W0:Y:S02]  /*25a0*/  LDC R0, c[0x0][0x28c] ;  /* 0x0000a300ff007b82 */ /* 0x000e240000000800 */
[----:B0-----:R-:W-:-:S13]  /*25b0*/  ISETP.GE.AND P1, PT, R0, 0x1, PT ;  /* 0x000000010000780c */ /* 0x001fda0003f26270 */
[----:B------:R-:W-:Y:S05]  /*25c0*/  @!P1 BRA `(.L_x_30) ;  /* 0x0000000000509947 */ /* 0x000fea0003800000 */
[----:B------:R-:W-:Y:S05]  /*25d0*/  @!P0 BRA `(.L_x_31) ;  /* 0x0000000000048947 */ /* 0x000fea0003800000 */
[----:B------:R-:W-:Y:S01]  /*25e0*/  BPT.TRAP 0x1 ;  /* 0x000000040000795c */ /* 0x000fe20000300000 */
.L_x_31:
[----:B------:R-:W-:Y:S01]  /*25f0*/  ISETP.NE.AND P0, PT, R28, RZ, PT ;  /* 0x000000ff1c00720c */ /* 0x000fe20003f05270 */
[----:B------:R-:W-:Y:S01]  /*2600*/  BSSY B0, `(.L_x_32) ;  /* 0x000000e000007945 */ /* 0x000fe20003800000 */
[----:B------:R-:W-:-:S11]  /*2610*/  ISETP.GT.U32.AND P1, PT, R17, 0x1, PT ;  /* 0x000000011100780c */ /* 0x000fd60003f24070 */
[----:B------:R-:W-:Y:S05]  /*2620*/  @!P0 BRA `(.L_x_33) ;  /* 0x00000000002c8947 */ /* 0x000fea0003800000 */
[----:B------:R-:W-:-:S04]  /*2630*/  UISETP.LT.AND UP0, UPT, UR42, 0x1, UPT ;  /* 0x000000012a00788c */ /* 0x000fc8000bf01270 */
[----:B------:R-:W-:-:S04]  /*2640*/  USEL UR6, UR42, 0x1, UP0 ;  /* 0x000000012a067887 */ /* 0x000fc80008000000 */
[----:B------:R-:W-:-:S04]  /*2650*/  UIADD3 UR6, UR39, UR42, -UR6 ;  /* 0x0000002a27067290 */ /* 0x000fc8000fffe806 */
[----:B------:R-:W-:-:S04]  /*2660*/  UIMAD.WIDE.U32 UR4, UR6, -0x55555555, URZ ;  /* 0xaaaaaaab060478a5 */ /* 0x000fc8000f8e003f */
[----:B------:R-:W-:-:S04]  /*2670*/  USHF.R.U32.HI UR4, URZ, 0x1, UR5 ;  /* 0x000000013f047899 */ /* 0x000fc80008011605 */
[----:B------:R-:W-:-:S06]  /*2680*/  UIMAD UR6, UR4, -0x3, UR6 ;  /* 0xfffffffd040678a4 */ /* 0x000fcc000f8e0206 */
[----:B------:R-:W-:-:S04]  /*2690*/  IMAD.U32 R0, RZ, RZ, UR6 ;  /* 0x00000006ff007e24 */ /* 0x000fc8000f8e00ff */
[----:B------:R-:W-:-:S04]  /*26a0*/  IMAD R0, R0, 0x8, R5 ;  /* 0x0000000800007824 */ /* 0x000fc800078e0205 */
[----:B------:R-:W-:-:S05]  /*26b0*/  VIADD R0, R0, 0x18 ;  /* 0x0000001800007836 */ /* 0x000fca0000000000 */
[----:B------:R-:W-:-:S04]  /*26c0*/  PRMT R0, R23, 0x654, R0 ;  /* 0x0000065417007816 */ /* 0x000fc80000000000 */
[----:B------:R0:W-:Y:S03]  /*26d0*/  SYNCS.ARRIVE.TRANS64.RED.A1T0 RZ, [R0+URZ], RZ ;  /* 0x000000ff00ff79a7 */ /* 0x0001e6000810043f */
.L_x_33:
[----:B------:R-:W-:Y:S05]  /*26e0*/  BSYNC B0 ;  /* 0x0000000000007941 */ /* 0x000fea0003800000 */
.L_x_32:
[----:B------:R-:W-:Y:S05]  /*26f0*/  @P1 BRA `(.L_x_30) ;  /* 0x0000000000041947 */ /* 0x000fea0003800000 */
[----:B------:R-:W-:Y:S01]  /*2700*/  BPT.TRAP 0x1 ;  /* 0x000000040000795c */ /* 0x000fe20000300000 */
.L_x_30:
[----:B------:R-:W1:Y:S01]  /*2710*/  LDC R6, c[0x0][0x288] ;  /* 0x0000a200ff067b82 */ /* 0x000e620000000800 */
[--C-:B0-----:R-:W-:Y:S01]  /*2720*/  SHF.R.U32.HI R0, RZ, 0x2, R16.reuse ;  /* 0x00000002ff007819 */ /* 0x101fe20000011610 */
[----:B------:R-:W-:Y:S01]  /*2730*/  IMAD.SHL.U32 R45, R45, 0x8, RZ ;  /* 0x000000082d2d7824 */ /* 0x000fe200078e00ff */
[C---:B------:R-:W-:Y:S01]  /*2740*/  LOP3.LUT R3, R16.reuse, 0x60, RZ, 0xc0, !PT ;  /* 0x0000006010037812 */ /* 0x040fe200078ec0ff */
[----:B------:R-:W-:Y:S01]  /*2750*/  UIADD3 UR39, UR42, UR39, URZ ;  /* 0x000000272a277290 */ /* 0x000fe2000fffe03f */
[----:B------:R-:W-:Y:S01]  /*2760*/  SHF.R.U32.HI R4, RZ, 0x7, R16 ;  /* 0x00000007ff047819 */ /* 0x000fe20000011610 */
[----:B------:R-:W-:Y:S01]  /*2770*/  IMAD.SHL.U32 R10, R16, 0x2, RZ ;  /* 0x00000002100a7824 */ /* 0x000fe200078e00ff */
[----:B------:R-:W-:Y:S01]  /*2780*/  LOP3.LUT R2, R0, 0x7, RZ, 0xc0, !PT ;  /* 0x0000000700027812 */ /* 0x000fe200078ec0ff */
[----:B------:R-:W-:Y:S01]  /*2790*/  UISETP.GT.U32.AND UP0, UPT, UR39, 0x2, UPT ;  /* 0x000000022700788c */ /* 0x000fe2000bf04070 */
[----:B------:R-:W-:Y:S01]  /*27a0*/  SHF.R.U32.HI R7, RZ, 0x1, R3 ;  /* 0x00000001ff077819 */ /* 0x000fe20000011603 */
[----:B------:R-:W-:Y:S01]  /*27b0*/  ULDC UR7, c[0x0][0x284] ;  /* 0x0000a10000077ab9 */ /* 0x000fe20000000800 */
[----:B------:R-:W-:Y:S01]  /*27c0*/  LOP3.LUT R0, R4, 0x1, RZ, 0xc0, !PT ;  /* 0x0000000104007812 */ /* 0x000fe200078ec0ff */
[----:B------:R-:W-:Y:S01]  /*27d0*/  UISETP.LT.U32.AND UP0, UPT, UR42, 0x3, UP0 ;  /* 0x000000032a00788c */ /* 0x000fe20008701070 */
[----:B------:R-:W-:Y:S01]  /*27e0*/  IADD3 R9, RZ, -R7, -R2 ;  /* 0x80000007ff097210 */ /* 0x000fe20007ffe802 */
[----:B------:R-:W-:Y:S01]  /*27f0*/  UISETP.GE.U32.AND UP1, UPT, UR42, 0x3, UPT ;  /* 0x000000032a00788c */ /* 0x000fe2000bf26070 */
[----:B------:R-:W-:Y:S01]  /*2800*/  SHF.R.S32.HI R12, RZ, 0x1f, R47 ;  /* 0x0000001fff0c7819 */ /* 0x000fe2000001142f */
[C---:B------:R-:W-:Y:S01]  /*2810*/  IMAD.SHL.U32 R5, R0.reuse, 0x40, RZ ;  /* 0x0000004000057824 */ /* 0x040fe200078e00ff */
[C---:B------:R-:W-:Y:S01]  /*2820*/  LOP3.LUT R10, R45.reuse, 0x6, R10, 0xf8, !PT ;  /* 0x000000062d0a7812 */ /* 0x040fe200078ef80a */
[----:B------:R-:W-:Y:S01]  /*2830*/  IMAD R9, R0, -0x40, R9 ;  /* 0xffffffc000097824 */ /* 0x000fe200078e0209 */
[----:B------:R-:W-:Y:S01]  /*2840*/  ULDC.64 UR8, c[0x0][0x5d0] ;  /* 0x0001740000087ab9 */ /* 0x000fe20000000a00 */
[----:B------:R-:W-:Y:S01]  /*2850*/  IMAD.SHL.U32 R0, R44, 0x200, RZ ;  /* 0x000002002c007824 */ /* 0x000fe200078e00ff */
[----:B------:R-:W-:Y:S01]  /*2860*/  UIMAD.WIDE.U32 UR4, UR39, -0x55555555, URZ ;  /* 0xaaaaaaab270478a5 */ /* 0x000fe2000f8e003f */
[----:B------:R-:W-:Y:S01]  /*2870*/  LOP3.LUT R3, R16, 0x3, RZ, 0xc0, !PT ;  /* 0x0000000310037812 */ /* 0x000fe200078ec0ff */
[----:B------:R-:W-:Y:S01]  /*2880*/  USEL UR6, URZ, 0x1, !UP0 ;  /* 0x000000013f067887 */ /* 0x000fe2000c000000 */
[----:B-1----:R-:W-:Y:S01]  /*2890*/  ISETP.GE.AND P0, PT, R45, R6, PT ;  /* 0x000000062d00720c */ /* 0x002fe20003f06270 */
[----:B------:R-:W-:Y:S01]  /*28a0*/  IMAD.WIDE R14, R44, 0x200, RZ ;  /* 0x000002002c0e7825 */ /* 0x000fe200078e02ff */
[----:B------:R-:W-:Y:S01]  /*28b0*/  LOP3.LUT R5, R5, 0x40, R2, 0xe2, !PT ;  /* 0x0000004005057812 */ /* 0x000fe200078ee202 */
[----:B------:R-:W-:Y:S01]  /*28c0*/  USHF.R.U32.HI UR4, URZ, 0x1, UR5 ;  /* 0x000000013f047899 */ /* 0x000fe20008011605 */
[----:B------:R-:W-:Y:S01]  /*28d0*/  ISETP.GE.OR P0, PT, R0, UR7, P0 ;  /* 0x0000000700007c0c */ /* 0x000fe20008706670 */
[----:B------:R-:W-:Y:S01]  /*28e0*/  IMAD R2, R12, UR8, RZ ;  /* 0x000000080c027c24 */ /* 0x000fe2000f8e02ff */
[----:B------:R-:W-:Y:S01]  /*28f0*/  SHF.R.S32.HI R11, RZ, 0x1f, R10 ;  /* 0x0000001fff0b7819 */ /* 0x000fe2000001140a */
[----:B------:R-:W-:Y:S01]  /*2900*/  ULOP3.LUT UR38, UR38, UR6, URZ, 0x3c, !UPT ;  /* 0x0000000626267292 */ /* 0x000fe2000f8e3c3f */
[----:B------:R-:W-:Y:S01]  /*2910*/  IMAD R4, R3, -0x2, R6 ;  /* 0xfffffffe03047824 */ /* 0x000fe200078e0206 */
[----:B------:R-:W-:Y:S01]  /*2920*/  LOP3.LUT R51, R14, R5, R7, 0xfe, !PT ;  /* 0x000000050e337212 */ /* 0x000fe200078efe07 */
[C---:B------:R-:W-:Y:S01]  /*2930*/  IMAD R13, R47.reuse, UR9, R2 ;  /* 0x000000092f0d7c24 */ /* 0x040fe2000f8e0202 */
[----:B------:R-:W-:Y:S01]  /*2940*/  UIMAD UR39, UR4, -0x3, UR39 ;  /* 0xfffffffd042778a4 */ /* 0x000fe2000f8e0227 */
[----:B------:R-:W-:Y:S01]  /*2950*/  IMAD.WIDE.U32 R2, R47, UR8, R10 ;  /* 0x000000082f027c25 */ /* 0x000fe2000f8e000a */
[----:B------:R-:W-:Y:S01]  /*2960*/  @UP1 ULOP3.LUT UR38, UR38, 0x1, UR4, 0x78, !UPT ;  /* 0x0000000126261892 */ /* 0x000fe2000f8e7804 */
[----:B------:R-:W-:-:S02]  /*2970*/  IADD3 R5, -R0, UR7, R9 ;  /* 0x0000000700057c10 */ /* 0x000fc4000fffe109 */
[----:B------:R-:W-:Y:S02]  /*2980*/  IMAD.IADD R7, R3, 0x1, R13 ;  /* 0x0000000103077824 */ /* 0x000fe400078e020d */
[----:B------:R-:W-:Y:S02]  /*2990*/  IMAD.IADD R4, R4, 0x1, -R45 ;  /* 0x0000000104047824 */ /* 0x000fe400078e0a2d */
[----:B------:R-:W-:Y:S02]  /*29a0*/  IMAD.MOV.U32 R0, RZ, RZ, -0x1 ;  /* 0xffffffffff007424 */ /* 0x000fe400078e00ff */
[----:B------:R-:W-:Y:S01]  /*29b0*/  IMAD.MOV.U32 R6, RZ, RZ, R2 ;  /* 0x000000ffff067224 */ /* 0x000fe200078e0002 */
[----:B------:R-:W-:Y:S06]  /*29c0*/  @P0 BRA `(.L_x_34) ;  /* 0x0000001000f40947 */ /* 0x000fec0003800000 */
[----:B------:R-:W0:Y:S01]  /*29d0*/  LDC.64 R2, c[0x0][0x5c8] ;  /* 0x00017200ff027b82 */ /* 0x000e220000000a00 */
[----:B-----5:R-:W-:Y:S01]  /*29e0*/  ISETP.NE.AND P0, PT, R30, RZ, PT ;  /* 0x000000ff1e00720c */ /* 0x020fe20003f05270 */
[----:B------:R-:W-:Y:S01]  /*29f0*/  BSSY B0, `(.L_x_34) ;  /* 0x000013a000007945 */ /* 0x000fe20003800000 */
[-C--:B0-----:R-:W-:Y:S02]  /*2a00*/  IMAD R8, R15, R2.reuse, RZ ;  /* 0x000000020f087224 */ /* 0x081fe400078e02ff */
[----:B------:R-:W-:-:S04]  /*2a10*/  IMAD.WIDE.U32 R44, R51, R2, R6 ;  /* 0x00000002332c7225 */ /* 0x000fc800078e0006 */
[----:B------:R-:W-:-:S04]  /*2a20*/  IMAD R7, R51, R3, R8 ;  /* 0x0000000333077224 */ /* 0x000fc800078e0208 */
[----:B------:R-:W-:Y:S01]  /*2a30*/  IMAD.IADD R48, R45, 0x1, R7 ;  /* 0x000000012d307824 */ /* 0x000fe200078e0207 */
[----:B------:R-:W-:Y:S06]  /*2a40*/  @!P0 BRA `(.L_x_35) ;  /* 0x0000000c00348947 */ /* 0x000fec0003800000 */
[----:B------:R-:W0:Y:S01]  /*2a50*/  LDC.64 R8, c[0x0][0x5b0] ;  /* 0x00016c00ff087b82 */ /* 0x000e220000000a00 */
[----:B------:R-:W-:Y:S01]  /*2a60*/  ULDC.64 UR4, c[0x0][0x5b8] ;  /* 0x00016e0000047ab9 */ /* 0x000fe20000000a00 */
[----:B------:R-:W-:Y:S01]  /*2a70*/  ISETP.GE.AND P1, PT, R4, 0x1, PT ;  /* 0x000000010400780c */ /* 0x000fe20003f26270 */
[----:B------:R-:W-:Y:S01]  /*2a80*/  IMAD R12, R12, UR4, RZ ;  /* 0x000000040c0c7c24 */ /* 0x000fe2000f8e02ff */
[----:B------:R-:W-:Y:S01]  /*2a90*/  BSSY B1, `(.L_x_36) ;  /* 0x0000011000017945 */ /* 0x000fe20003800000 */
[----:B------:R-:W-:Y:S01]  /*2aa0*/  IMAD.WIDE.U32 R10, R47, UR4, R10 ;  /* 0x000000042f0a7c25 */ /* 0x000fe2000f8e000a */
[----:B------:R-:W-:Y:S02]  /*2ab0*/  ISETP.LT.OR P2, PT, R5, 0x1, !P1 ;  /* 0x000000010500780c */ /* 0x000fe40004f41670 */
[----:B------:R-:W1:Y:S01]  /*2ac0*/  LDC.64 R6, c[0x0][0x5a8] ;  /* 0x00016a00ff067b82 */ /* 0x000e620000000a00 */
[----:B------:R-:W-:Y:S02]  /*2ad0*/  IMAD R13, R47, UR5, R12 ;  /* 0x000000052f0d7c24 */ /* 0x000fe4000f8e020c */
[----:B------:R-:W-:-:S02]  /*2ae0*/  IMAD.MOV.U32 R12, RZ, RZ, R10 ;  /* 0x000000ffff0c7224 */ /* 0x000fc400078e000a */
[----:B------:R-:W-:Y:S02]  /*2af0*/  IMAD.IADD R13, R11, 0x1, R13 ;  /* 0x000000010b0d7824 */ /* 0x000fe400078e020d */
[-C--:B0-----:R-:W-:Y:S01]  /*2b00*/  IMAD R20, R15, R8.reuse, RZ ;  /* 0x000000080f147224 */ /* 0x081fe200078e02ff */
[----:B------:R-:W-:Y:S01]  /*2b10*/  SHF.L.U64.HI R21, R8, 0x3, R9 ;  /* 0x0000000308157819 */ /* 0x000fe20000010209 */
[----:B------:R-:W-:-:S04]  /*2b20*/  IMAD.WIDE.U32 R14, R51, R8, R12 ;  /* 0x00000008330e7225 */ /* 0x000fc800078e000c */
[----:B------:R-:W-:Y:S01]  /*2b30*/  IMAD R49, R51, R9, R20 ;  /* 0x0000000933317224 */ /* 0x000fe200078e0214 */
[----:B-1----:R-:W-:Y:S01]  /*2b40*/  IADD3 R46, P0, R14, R6, RZ ;  /* 0x000000060e2e7210 */ /* 0x002fe20007f1e0ff */
[----:B------:R-:W-:-:S03]  /*2b50*/  IMAD.SHL.U32 R20, R8, 0x8, RZ ;  /* 0x0000000808147824 */ /* 0x000fc600078e00ff */
[----:B------:R-:W-:Y:S01]  /*2b60*/  IADD3.X R47, R7, R15, R49, P0, !PT ;  /* 0x0000000f072f7210 */ /* 0x000fe200007fe431 */
[----:B------:R-:W-:Y:S01]  /*2b70*/  IMAD.WIDE.U32 R20, R51, R8, R20 ;  /* 0x0000000833147225 */ /* 0x000fe200078e0014 */
[----:B------:R-:W-:Y:S07]  /*2b80*/  @P2 BRA `(.L_x_37) ;  /* 0x0000000000042947 */ /* 0x000fee0003800000 */
[----:B--2---:R0:W5:Y:S02]  /*2b90*/  LDG.E.U8 R31, desc[UR36][R46.64] ;  /* 0x000000242e1f7981 */ /* 0x004164000c1e1100 */
.L_x_37:
[----:B------:R-:W-:Y:S05]  /*2ba0*/  BSYNC B1 ;  /* 0x0000000000017941 */ /* 0x000fea0003800000 */
.L_x_36:
[----:B-----5:R-:W-:Y:S01]  /*2bb0*/  LOP3.LUT R15, R31, 0xffff, RZ, 0xc0, !PT ;  /* 0x0000ffff1f0f7812 */ /* 0x020fe200078ec0ff */
[----:B------:R-:W-:Y:S01]  /*2bc0*/  ULDC.64 UR4, c[0x0][0x5c0] ;  /* 0x0001700000047ab9 */ /* 0x000fe20000000a00 */
[----:B------:R-:W-:Y:S01]  /*2bd0*/  IMAD.IADD R21, R49, 0x1, R21 ;  /* 0x0000000131157824 */ /* 0x000fe200078e0215 */
[----:B------:R-:W-:Y:S01]  /*2be0*/  IADD3 R14, P0, R44, UR4, RZ ;  /* 0x000000042c0e7c10 */ /* 0x000fe2000ff1e0ff */
[----:B------:R-:W-:Y:S01]  /*2bf0*/  IMAD R53, R9, 0x78, RZ ;  /* 0x0000007809357824 */ /* 0x000fe200078e02ff */
[----:B------:R-:W-:Y:S01]  /*2c00*/  PRMT R45, R15, 0x8880, RZ ;  /* 0x000088800f2d7816 */ /* 0x000fe200000000ff */
[----:B------:R-:W-:Y:S01]  /*2c10*/  BSSY B1, `(.L_x_38) ;  /* 0x0000010000017945 */ /* 0x000fe20003800000 */
[--C-:B------:R-:W-:Y:S02]  /*2c20*/  IADD3 R44, P4, P5, R10, R6, R20.reuse ;  /* 0x000000060a2c7210 */ /* 0x100fe40007d9e014 */
[----:B------:R-:W-:Y:S01]  /*2c30*/  IADD3.X R15, R48, UR5, RZ, P0, !PT ;  /* 0x00000005300f7c10 */ /* 0x000fe200087fe4ff */
[----:B------:R-:W-:Y:S01]  /*2c40*/  IMAD R54, R45, R30, RZ ;  /* 0x0000001e2d367224 */ /* 0x000fe200078e02ff */
[--C-:B------:R-:W-:Y:S01]  /*2c50*/  IADD3.X R45, R13, R7, R21.reuse, P4, P5 ;  /* 0x000000070d2d7210 */ /* 0x100fe200027ea415 */
[----:B------:R-:W-:Y:S01]  /*2c60*/  IMAD.WIDE.U32 R48, R8, 0x78, R20 ;  /* 0x0000007808307825 */ /* 0x000fe200078e0014 */
[----:B------:R-:W-:-:S03]  /*2c70*/  ISETP.GE.AND P0, PT, R4, 0x2, PT ;  /* 0x000000020400780c */ /* 0x000fc60003f06270 */
[----:B------:R-:W-:Y:S01]  /*2c80*/  @!P2 IMAD R21, R40, R29, R54 ;  /* 0x0000001d2815a224 */ /* 0x000fe200078e0236 */
[----:B------:R-:W-:Y:S01]  /*2c90*/  ISETP.LT.OR P3, PT, R5, 0x1, !P0 ;  /* 0x000000010500780c */ /* 0x000fe20004761670 */
[----:B------:R-:W-:Y:S01]  /*2ca0*/  IMAD.IADD R55, R49, 0x1, R53 ;  /* 0x0000000131377824 */ /* 0x000fe200078e0235 */
[----:B------:R-:W-:Y:S02]  /*2cb0*/  IADD3 R50, P4, P5, R10, R6, R48 ;  /* 0x000000060a327210 */ /* 0x000fe40007d9e030 */
[----:B------:R1:W-:Y:S09]  /*2cc0*/  @!P2 STG.E.U8 desc[UR36][R14.64], R21 ;  /* 0x000000150e00a986 */ /* 0x0003f2000c101124 */
[----:B------:R-:W-:Y:S05]  /*2cd0*/  @P3 BRA `(.L_x_39) ;  /* 0x00000000000c3947 */ /* 0x000fea0003800000 */
[----:B--2---:R-:W1:Y:S02]  /*2ce0*/  LDG.E.U8 R31, desc[UR36][R46.64+0x1] ;  /* 0x000001242e1f7981 */ /* 0x004e64000c1e1100 */
[----:B-1----:R-:W-:-:S05]  /*2cf0*/  PRMT R21, R31, 0x8880, RZ ;  /* 0x000088801f157816 */ /* 0x002fca00000000ff */
[----:B------:R-:W-:-:S07]  /*2d00*/  IMAD R54, R21, R30, RZ ;  /* 0x0000001e15367224 */ /* 0x000fce00078e02ff */
.L_x_39:
[----:B------:R-:W-:Y:S05]  /*2d10*/  BSYNC B1 ;  /* 0x0000000000017941 */ /* 0x000fea0003800000 */
.L_x_38:
[----:B------:R-:W-:Y:S01]  /*2d20*/  ISETP.LT.OR P2, PT, R5, 0x9, !P1 ;  /* 0x000000090500780c */ /* 0x000fe20004f41670 */
[----:B------:R-:W-:Y:S01]  /*2d30*/  @!P3 IMAD R41, R41, R29, R54 ;  /* 0x0000001d2929b224 */ /* 0x000fe200078e0236 */
[----:B------:R-:W-:Y:S01]  /*2d40*/  BSSY B1, `(.L_x_40) ;  /* 0x000000d000017945 */ /* 0x000fe20003800000 */
[----:B------:R-:W-:Y:S01]  /*2d50*/  @!P3 IMAD.MOV.U32 R20, RZ, RZ, R14 ;  /* 0x000000ffff14b224 */ /* 0x000fe200078e000e */
[----:B------:R-:W-:Y:S01]  /*2d60*/  IADD3.X R51, R13, R7, R55, P4, P5 ;  /* 0x000000070d337210 */ /* 0x000fe200027ea437 */
[----:B-1----:R-:W-:Y:S01]  /*2d70*/  @!P3 IMAD.MOV.U32 R21, RZ, RZ, R15 ;  /* 0x000000ffff15b224 */ /* 0x002fe200078e000f */
[C---:B------:R-:W-:Y:S02]  /*2d80*/  ISETP.LT.OR P5, PT, R5.reuse, 0x9, !P0 ;  /* 0x000000090500780c */ /* 0x040fe400047a1670 */
[----:B------:R-:W-:Y:S02]  /*2d90*/  ISETP.LT.OR P4, PT, R5, 0x81, !P1 ;  /* 0x000000810500780c */ /* 0x000fe40004f81670 */
[----:B------:R1:W-:Y:S01]  /*2da0*/  @!P3 STG.E.U8 desc[UR36][R20.64+0x1], R41 ;  /* 0x000001291400b986 */ /* 0x0003e2000c101124 */
[----:B------:R-:W-:-:S04]  /*2db0*/  LEA R14, P3, R2, R14, 0x3 ;  /* 0x0000000e020e7211 */ /* 0x000fc800078618ff */
[----:B------:R-:W-:Y:S01]  /*2dc0*/  LEA.HI.X R15, R2, R15, R3, 0x3, P3 ;  /* 0x0000000f020f7211 */ /* 0x000fe200018f1c03 */
[----:B------:R-:W-:Y:S08]  /*2dd0*/  @P2 BRA `(.L_x_41) ;  /* 0x00000000000c2947 */ /* 0x000ff00003800000 */
[----:B--2---:R-:W1:Y:S02]  /*2de0*/  LDG.E.U8 R31, desc[UR36][R44.64] ;  /* 0x000000242c1f7981 */ /* 0x004e64000c1e1100 */
[----:B-1----:R-:W-:-:S05]  /*2df0*/  PRMT R21, R31, 0x8880, RZ ;  /* 0x000088801f157816 */ /* 0x002fca00000000ff */
[----:B------:R-:W-:-:S07]  /*2e00*/  IMAD R54, R21, R30, RZ ;  /* 0x0000001e15367224 */ /* 0x000fce00078e02ff */
.L_x_41:
[----:B------:R-:W-:Y:S05]  /*2e10*/  BSYNC B1 ;  /* 0x0000000000017941 */ /* 0x000fea0003800000 */
.L_x_40:
[----:B-1----:R-:W-:Y:S01]  /*2e20*/  @!P2 IMAD R21, R42, R29, R54 ;  /* 0x0000001d2a15a224 */ /* 0x002fe200078e0236 */
[----:B------:R-:W-:Y:S04]  /*2e30*/  BSSY B1, `(.L_x_42) ;  /* 0x0000006000017945 */ /* 0x000fe80003800000 */
[----:B------:R1:W-:Y:S01]  /*2e40*/  @!P2 STG.E.U8 desc[UR36][R14.64], R21 ;  /* 0x000000150e00a986 */ /* 0x0003e2000c101124 */
[----:B------:R-:W-:Y:S05]  /*2e50*/  @P5 BRA `(.L_x_43) ;  /* 0x00000000000c5947 */ /* 0x000fea0003800000 */
[----:B--2---:R-:W1:Y:S02]  /*2e60*/  LDG.E.U8 R31, desc[UR36][R44.64+0x1] ;  /* 0x000001242c1f7981 */ /* 0x004e64000c1e1100 */
[----:B-1----:R-:W-:-:S05]  /*2e70*/  PRMT R21, R31, 0x8880, RZ ;  /* 0x000088801f157816 */ /* 0x002fca00000000ff */
[----:B------:R-:W-:-:S07]  /*2e80*/  IMAD R54, R21, R30, RZ ;  /* 0x0000001e15367224 */ /* 0x000fce00078e02ff */
.L_x_43:
[----:B------:R-:W-:Y:S05]  /*2e90*/  BSYNC B1 ;  /* 0x0000000000017941 */ /* 0x000fea0003800000 */
.L_x_42:
[----:B------:R-:W-:-:S05]  /*2ea0*/  @!P5 IMAD R43, R43, R29, R54 ;  /* 0x0000001d2b2bd224 */ /* 0x000fca00078e0236 */
[----:B------:R3:W-:Y:S04]  /*2eb0*/  @!P5 STG.E.U8 desc[UR36][R14.64+0x1], R43 ;  /* 0x0000012b0e00d986 */ /* 0x0007e8000c101124 */
[----:B--2---:R-:W2:Y:S01]  /*2ec0*/  @!P4 LDG.E.U8 R31, desc[UR36][R50.64] ;  /* 0x00000024321fc981 */ /* 0x004ea2000c1e1100 */
[----:B------:R-:W-:Y:S01]  /*2ed0*/  @!P4 IMAD.MOV.U32 R20, RZ, RZ, R14 ;  /* 0x000000ffff14c224 */ /* 0x000fe200078e000e */
[----:B------:R-:W-:Y:S01]  /*2ee0*/  ISETP.LT.OR P3, PT, R5, 0x81, !P0 ;  /* 0x000000810500780c */ /* 0x000fe20004761670 */
[----:B-1----:R-:W-:Y:S02]  /*2ef0*/  @!P4 IMAD.MOV.U32 R21, RZ, RZ, R15 ;  /* 0x000000ffff15c224 */ /* 0x002fe400078e000f */
[----:B------:R-:W-:Y:S02]  /*2f00*/  @!P4 IMAD R41, R3, 0x78, RZ ;  /* 0x000000780329c824 */ /* 0x000fe400078e02ff */
[----:B------:R-:W-:-:S04]  /*2f10*/  @!P4 IMAD.WIDE.U32 R20, R2, 0x78, R20 ;  /* 0x000000780214c825 */ /* 0x000fc800078e0014 */
[----:B------:R-:W-:Y:S01]  /*2f20*/  @!P4 IMAD.IADD R21, R21, 0x1, R41 ;  /* 0x000000011515c824 */ /* 0x000fe200078e0229 */
[----:B--2---:R-:W-:-:S05]  /*2f30*/  @!P4 PRMT R11, R31, 0x8880, RZ ;  /* 0x000088801f0bc816 */ /* 0x004fca00000000ff */
[----:B------:R-:W-:-:S04]  /*2f40*/  @!P4 IMAD R54, R11, R30, RZ ;  /* 0x0000001e0b36c224 */ /* 0x000fc800078e02ff */
[----:B------:R-:W-:-:S05]  /*2f50*/  @!P4 IMAD R11, R36, R29, R54 ;  /* 0x0000001d240bc224 */ /* 0x000fca00078e0236 */
[----:B------:R1:W-:Y:S04]  /*2f60*/  @!P4 STG.E.U8 desc[UR36][R20.64], R11 ;  /* 0x0000000b1400c986 */ /* 0x0003e8000c101124 */
[----:B------:R-:W3:Y:S01]  /*2f70*/  @!P3 LDG.E.U8 R31, desc[UR36][R50.64+0x1] ;  /* 0x00000124321fb981 */ /* 0x000ee2000c1e1100 */
[----:B------:R-:W-:Y:S01]  /*2f80*/  LEA R40, P4, R8, R48, 0x3 ;  /* 0x0000003008287211 */ /* 0x000fe200078818ff */
[----:B0-----:R-:W-:Y:S01]  /*2f90*/  @!P3 IMAD R47, R3, 0x78, RZ ;  /* 0x00000078032fb824 */ /* 0x001fe200078e02ff */
[----:B------:R-:W-:Y:S01]  /*2fa0*/  ISETP.LT.OR P2, PT, R5, 0x89, !P1 ;  /* 0x000000890500780c */ /* 0x000fe20004f41670 */
[----:B------:R-:W-:Y:S01]  /*2fb0*/  @!P3 IMAD.WIDE.U32 R44, R2, 0x78, R14 ;  /* 0x00000078022cb825 */ /* 0x000fe200078e000e */
[----:B------:R-:W-:Y:S02]  /*2fc0*/  LEA.HI.X R41, R8, R55, R9, 0x3, P4 ;  /* 0x0000003708297211 */ /* 0x000fe400020f1c09 */
[----:B------:R-:W-:Y:S01]  /*2fd0*/  IADD3 R42, P4, P5, R10, R6, R40 ;  /* 0x000000060a2a7210 */ /* 0x000fe20007d9e028 */
[----:B------:R-:W-:Y:S01]  /*2fe0*/  @!P3 IMAD.IADD R45, R45, 0x1, R47 ;  /* 0x000000012d2db824 */ /* 0x000fe200078e022f */
[----:B---3--:R-:W-:-:S05]  /*2ff0*/  @!P3 PRMT R43, R31, 0x8880, RZ ;  /* 0x000088801f2bb816 */ /* 0x008fca00000000ff */
[----:B------:R-:W-:Y:S01]  /*3000*/  @!P3 IMAD R54, R43, R30, RZ ;  /* 0x0000001e2b36b224 */ /* 0x000fe200078e02ff */
[----:B------:R-:W-:-:S03]  /*3010*/  IADD3.X R43, R13, R7, R41, P4, P5 ;  /* 0x000000070d2b7210 */ /* 0x000fc600027ea429 */
[----:B------:R-:W-:-:S05]  /*3020*/  @!P3 IMAD R37, R37, R29, R54 ;  /* 0x0000001d2525b224 */ /* 0x000fca00078e0236 */
[----:B------:R0:W-:Y:S04]  /*3030*/  @!P3 STG.E.U8 desc[UR36][R44.64+0x1], R37 ;  /* 0x000001252c00b986 */ /* 0x0001e8000c101124 */
[----:B------:R-:W1:Y:S01]  /*3040*/  @!P2 LDG.E.U8 R31, desc[UR36][R42.64] ;  /* 0x000000242a1fa981 */ /* 0x000e62000c1e1100 */
[----:B------:R-:W-:Y:S02]  /*3050*/  ISETP.LT.OR P3, PT, R5, 0x89, !P0 ;  /* 0x000000890500780c */ /* 0x000fe40004761670 */
[----:B------:R-:W-:-:S04]  /*3060*/  IADD3 R14, P4, R14, UR41, RZ ;  /* 0x000000290e0e7c10 */ /* 0x000fc8000ff9e0ff */
[----:B------:R-:W-:Y:S02]  /*3070*/  IADD3.X R15, R15, UR40, RZ, P4, !PT ;  /* 0x000000280f0f7c10 */ /* 0x000fe4000a7fe4ff */
[----:B-1----:R-:W-:-:S05]  /*3080*/  @!P2 PRMT R11, R31, 0x8880, RZ ;  /* 0x000088801f0ba816 */ /* 0x002fca00000000ff */
[----:B------:R-:W-:-:S04]  /*3090*/  @!P2 IMAD R54, R11, R30, RZ ;  /* 0x0000001e0b36a224 */ /* 0x000fc800078e02ff */
[----:B------:R-:W-:-:S05]  /*30a0*/  @!P2 IMAD R11, R38, R29, R54 ;  /* 0x0000001d260ba224 */ /* 0x000fca00078e0236 */
[----:B------:R1:W-:Y:S04]  /*30b0*/  @!P2 STG.E.U8 desc[UR36][R14.64], R11 ;  /* 0x0000000b0e00a986 */ /* 0x0003e8000c101124 */
[----:B------:R-:W2:Y:S01]  /*30c0*/  @!P3 LDG.E.U8 R31, desc[UR36][R42.64+0x1] ;  /* 0x000001242a1fb981 */ /* 0x000ea2000c1e1100 */
[----:B------:R-:W-:Y:S01]  /*30d0*/  IMAD.WIDE.U32 R40, R8, 0x78, R40 ;  /* 0x0000007808287825 */ /* 0x000fe200078e0028 */
[----:B------:R-:W-:-:S03]  /*30e0*/  ISETP.LT.OR P1, PT, R5, 0x101, !P1 ;  /* 0x000001010500780c */ /* 0x000fc60004f21670 */
[----:B------:R-:W-:Y:S01]  /*30f0*/  IMAD.IADD R12, R53, 0x1, R41 ;  /* 0x00000001350c7824 */ /* 0x000fe200078e0229 */
[----:B0-----:R-:W-:-:S04]  /*3100*/  IADD3 R44, P2, P4, R10, R6, R40 ;  /* 0x000000060a2c7210 */ /* 0x001fc80007c5e028 */
[----:B------:R-:W-:Y:S02]  /*3110*/  IADD3.X R45, R13, R7, R12, P2, P4 ;  /* 0x000000070d2d7210 */ /* 0x000fe400017e840c */
[----:B--2---:R-:W-:-:S05]  /*3120*/  @!P3 PRMT R21, R31, 0x8880, RZ ;  /* 0x000088801f15b816 */ /* 0x004fca00000000ff */
[----:B------:R-:W-:-:S04]  /*3130*/  @!P3 IMAD R54, R21, R30, RZ ;  /* 0x0000001e1536b224 */ /* 0x000fc800078e02ff */
[----:B------:R-:W-:-:S05]  /*3140*/  @!P3 IMAD R39, R39, R29, R54 ;  /* 0x0000001d2727b224 */ /* 0x000fca00078e0236 */
[----:B------:R0:W-:Y:S04]  /*3150*/  @!P3 STG.E.U8 desc[UR36][R14.64+0x1], R39 ;  /* 0x000001270e00b986 */ /* 0x0001e8000c101124 */
[----:B------:R-:W1:Y:S01]  /*3160*/  @!P1 LDG.E.U8 R31, desc[UR36][R44.64] ;  /* 0x000000242c1f9981 */ /* 0x000e62000c1e1100 */
[----:B------:R-:W-:Y:S01]  /*3170*/  @!P1 IMAD.MOV.U32 R20, RZ, RZ, R14 ;  /* 0x000000ffff149224 */ /* 0x000fe200078e000e */
[----:B------:R-:W-:Y:S01]  /*3180*/  ISETP.LT.OR P0, PT, R5, 0x101, !P0 ;  /* 0x000001010500780c */ /* 0x000fe20004701670 */
[----:B------:R-:W-:Y:S02]  /*3190*/  @!P1 IMAD.MOV.U32 R21, RZ, RZ, R15 ;  /* 0x000000ffff159224 */ /* 0x000fe400078e000f */
[----:B------:R-:W-:Y:S02]  /*31a0*/  @!P1 IMAD R37, R3, 0x78, RZ ;  /* 0x0000007803259824 */ /* 0x000fe400078e02ff */
[----:B------:R-:W-:-:S04]  /*31b0*/  @!P1 IMAD.WIDE.U32 R20, R2, 0x78, R20 ;  /* 0x0000007802149825 */ /* 0x000fc800078e0014 */
[----:B------:R-:W-:Y:S01]  /*31c0*/  @!P1 IMAD.IADD R21, R37, 0x1, R21 ;  /* 0x0000000125159824 */ /* 0x000fe200078e0215 */
[----:B-1----:R-:W-:-:S05]  /*31d0*/  @!P1 PRMT R11, R31, 0x8880, RZ ;  /* 0x000088801f0b9816 */ /* 0x002fca00000000ff */
[----:B------:R-:W-:-:S04]  /*31e0*/  @!P1 IMAD R54, R11, R30, RZ ;  /* 0x0000001e0b369224 */ /* 0x000fc800078e02ff */
[----:B------:R-:W-:-:S05]  /*31f0*/  @!P1 IMAD R11, R32, R29, R54 ;  /* 0x0000001d200b9224 */ /* 0x000fca00078e0236 */
[----:B------:R1:W-:Y:S04]  /*3200*/  @!P1 STG.E.U8 desc[UR36][R20.64], R11 ;  /* 0x0000000b14009986 */ /* 0x0003e8000c101124 */
[----:B------:R-:W2:Y:S01]  /*3210*/  @!P0 LDG.E.U8 R31, desc[UR36][R44.64+0x1] ;  /* 0x000001242c1f8981 */ /* 0x000ea2000c1e1100 */
[----:B------:R-:W-:Y:S01]  /*3220*/  ISETP.GE.AND P1, PT, R5, 0x109, PT ;  /* 0x000001090500780c */ /* 0x000fe20003f26270 */
[----:B------:R-:W-:Y:S01]  /*3230*/  @!P0 IMAD.MOV.U32 R36, RZ, RZ, R14 ;  /* 0x000000ffff248224 */ /* 0x000fe200078e000e */
[----:B------:R-:W-:Y:S01]  /*3240*/  LEA R38, P3, R8, R40, 0x3 ;  /* 0x0000002808267211 */ /* 0x000fe200078618ff */
[----:B------:R-:W-:Y:S01]  /*3250*/  @!P0 IMAD.MOV.U32 R37, RZ, RZ, R15 ;  /* 0x000000ffff258224 */ /* 0x000fe200078e000f */
[----:B------:R-:W-:Y:S01]  /*3260*/  ISETP.LT.OR P2, PT, R4, 0x1, !P1 ;  /* 0x000000010400780c */ /* 0x000fe20004f41670 */
[----:B------:R-:W-:Y:S01]  /*3270*/  @!P0 IMAD R43, R3, 0x78, RZ ;  /* 0x00000078032b8824 */ /* 0x000fe200078e02ff */
[----:B0-----:R-:W-:Y:S01]  /*3280*/  LEA.HI.X R39, R8, R12, R9, 0x3, P3 ;  /* 0x0000000c08277211 */ /* 0x001fe200018f1c09 */
[----:B------:R-:W-:Y:S01]  /*3290*/  @!P0 IMAD.WIDE.U32 R36, R2, 0x78, R36 ;  /* 0x0000007802248825 */ /* 0x000fe200078e0024 */
[----:B------:R-:W-:-:S03]  /*32a0*/  IADD3 R40, P3, P4, R10, R6, R38 ;  /* 0x000000060a287210 */ /* 0x000fc60007c7e026 */
[----:B------:R-:W-:Y:S01]  /*32b0*/  @!P0 IMAD.IADD R37, R43, 0x1, R37 ;  /* 0x000000012b258824 */ /* 0x000fe200078e0225 */
[----:B--2---:R-:W-:-:S05]  /*32c0*/  @!P0 PRMT R41, R31, 0x8880, RZ ;  /* 0x000088801f298816 */ /* 0x004fca00000000ff */
[----:B------:R-:W-:Y:S01]  /*32d0*/  @!P0 IMAD R54, R41, R30, RZ ;  /* 0x0000001e29368224 */ /* 0x000fe200078e02ff */
[----:B------:R-:W-:-:S03]  /*32e0*/  IADD3.X R41, R13, R7, R39, P3, P4 ;  /* 0x000000070d297210 */ /* 0x000fc60001fe8427 */
[----:B------:R-:W-:-:S05]  /*32f0*/  @!P0 IMAD R33, R33, R29, R54 ;  /* 0x0000001d21218224 */ /* 0x000fca00078e0236 */
[----:B------:R0:W-:Y:S04]  /*3300*/  @!P0 STG.E.U8 desc[UR36][R36.64+0x1], R33 ;  /* 0x0000012124008986 */ /* 0x0001e8000c101124 */
[----:B------:R-:W2:Y:S01]  /*3310*/  @!P2 LDG.E.U8 R31, desc[UR36][R40.64] ;  /* 0x00000024281fa981 */ /* 0x000ea2000c1e1100 */
[----:B------:R-:W-:Y:S02]  /*3320*/  ISETP.LT.OR P0, PT, R4, 0x2, !P1 ;  /* 0x000000020400780c */ /* 0x000fe40004f01670 */
[----:B-1----:R-:W-:-:S04]  /*3330*/  IADD3 R20, P1, R14, UR41, RZ ;  /* 0x000000290e147c10 */ /* 0x002fc8000ff3e0ff */
[----:B------:R-:W-:Y:S02]  /*3340*/  IADD3.X R21, R15, UR40, RZ, P1, !PT ;  /* 0x000000280f157c10 */ /* 0x000fe40008ffe4ff */
[----:B--2---:R-:W-:-:S05]  /*3350*/  @!P2 PRMT R11, R31, 0x8880, RZ ;  /* 0x000088801f0ba816 */ /* 0x004fca00000000ff */
[----:B------:R-:W-:-:S04]  /*3360*/  @!P2 IMAD R54, R11, R30, RZ ;  /* 0x0000001e0b36a224 */ /* 0x000fc800078e02ff */
[----:B------:R-:W-:-:S05]  /*3370*/  @!P2 IMAD R11, R34, R29, R54 ;  /* 0x0000001d220ba224 */ /* 0x000fca00078e0236 */
[----:B------:R1:W-:Y:S04]  /*3380*/  @!P2 STG.E.U8 desc[UR36][R20.64], R11 ;  /* 0x0000000b1400a986 */ /* 0x0003e8000c101124 */
[----:B------:R-:W2:Y:S01]  /*3390*/  @!P0 LDG.E.U8 R31, desc[UR36][R40.64+0x1] ;  /* 0x00000124281f8981 */ /* 0x000ea2000c1e1100 */
[----:B------:R-:W-:Y:S01]  /*33a0*/  ISETP.GE.AND P1, PT, R5, 0x181, PT ;  /* 0x000001810500780c */ /* 0x000fe20003f26270 */
[----:B------:R-:W-:Y:S01]  /*33b0*/  IMAD.WIDE.U32 R38, R8, 0x78, R38 ;  /* 0x0000007808267825 */ /* 0x000fe200078e0026 */
[----:B------:R-:W-:Y:S02]  /*33c0*/  IADD3 R14, P3, R14, UR41, RZ ;  /* 0x000000290e0e7c10 */ /* 0x000fe4000ff7e0ff */
[----:B------:R-:W-:Y:S01]  /*33d0*/  ISETP.LT.OR P2, PT, R4, 0x1, !P1 ;  /* 0x000000010400780c */ /* 0x000fe20004f41670 */
[----:B------:R-:W-:Y:S01]  /*33e0*/  IMAD.IADD R12, R53, 0x1, R39 ;  /* 0x00000001350c7824 */ /* 0x000fe200078e0227 */
[----:B0-----:R-:W-:-:S02]  /*33f0*/  IADD3 R36, P4, P5, R10, R6, R38 ;  /* 0x000000060a247210 */ /* 0x001fc40007d9e026 */
[----:B------:R-:W-:Y:S02]  /*3400*/  IADD3.X R15, R15, UR40, RZ, P3, !PT ;  /* 0x000000280f0f7c10 */ /* 0x000fe40009ffe4ff */
        /* <DEDUP_REMOVED lines=20> */
[----:B0-----:R-:W-:Y:S01]  /*3550*/  @!P0 IMAD.MOV.U32 R35, RZ, RZ, R15 ;  /* 0x000000ffff238224 */ /* 0x001fe200078e000f */
[----:B------:R-:W-:Y:S01]  /*3560*/  ISETP.LT.OR P2, PT, R4, 0x1, !P1 ;  /* 0x000000010400780c */ /* 0x000fe20004f41670 */
[----:B------:R-:W-:Y:S01]  /*3570*/  @!P0 IMAD R3, R3, 0x78, RZ ;  /* 0x0000007803038824 */ /* 0x000fe200078e02ff */
[----:B------:R-:W-:Y:S01]  /*3580*/  LEA.HI.X R12, R8, R12, R9, 0x3, P3 ;  /* 0x0000000c080c7211 */ /* 0x000fe200018f1c09 */
[----:B------:R-:W-:Y:S01]  /*3590*/  @!P0 IMAD.WIDE.U32 R34, R2, 0x78, R34 ;  /* 0x0000007802228825 */ /* 0x000fe200078e0022 */
[----:B------:R-:W-:-:S03]  /*35a0*/  IADD3 R6, P3, P4, R10, R6, R39 ;  /* 0x000000060a067210 */ /* 0x000fc60007c7e027 */
[----:B------:R-:W-:Y:S01]  /*35b0*/  @!P0 IMAD.IADD R35, R3, 0x1, R35 ;  /* 0x0000000103238824 */ /* 0x000fe200078e0223 */
[----:B------:R-:W-:Y:S02]  /*35c0*/  IADD3.X R7, R13, R7, R12, P3, P4 ;  /* 0x000000070d077210 */ /* 0x000fe40001fe840c */
[----:B--2---:R-:W-:-:S05]  /*35d0*/  @!P0 PRMT R5, R31, 0x8880, RZ ;  /* 0x000088801f058816 */ /* 0x004fca00000000ff */
[----:B------:R-:W-:-:S04]  /*35e0*/  @!P0 IMAD R54, R5, R30, RZ ;  /* 0x0000001e05368224 */ /* 0x000fc800078e02ff */
[----:B------:R-:W-:-:S05]  /*35f0*/  @!P0 IMAD R25, R25, R29, R54 ;  /* 0x0000001d19198224 */ /* 0x000fca00078e0236 */
[----:B------:R1:W-:Y:S04]  /*3600*/  @!P0 STG.E.U8 desc[UR36][R34.64+0x1], R25 ;  /* 0x0000011922008986 */ /* 0x0003e8000c101124 */
[----:B------:R-:W2:Y:S01]  /*3610*/  @!P2 LDG.E.U8 R31, desc[UR36][R6.64] ;  /* 0x00000024061fa981 */ /* 0x000ea2000c1e1100 */
[----:B------:R-:W-:Y:S02]  /*3620*/  ISETP.LT.OR P1, PT, R4, 0x2, !P1 ;  /* 0x000000020400780c */ /* 0x000fe40004f21670 */
[----:B------:R-:W-:Y:S02]  /*3630*/  @!P2 IADD3 R2, P0, R20, UR41, RZ ;  /* 0x000000291402ac10 */ /* 0x000fe4000ff1e0ff */
[----:B--2---:R-:W-:-:S05]  /*3640*/  @!P2 PRMT R3, R31, 0x8880, RZ ;  /* 0x000088801f03a816 */ /* 0x004fca00000000ff */
[----:B------:R-:W-:Y:S01]  /*3650*/  @!P2 IMAD R54, R3, R30, RZ ;  /* 0x0000001e0336a224 */ /* 0x000fe200078e02ff */
[----:B------:R-:W-:-:S03]  /*3660*/  @!P2 IADD3.X R3, R21, UR40, RZ, P0, !PT ;  /* 0x000000281503ac10 */ /* 0x000fc600087fe4ff */
[----:B------:R-:W-:-:S05]  /*3670*/  @!P2 IMAD R5, R26, R29, R54 ;  /* 0x0000001d1a05a224 */ /* 0x000fca00078e0236 */
[----:B------:R1:W-:Y:S04]  /*3680*/  @!P2 STG.E.U8 desc[UR36][R2.64], R5 ;  /* 0x000000050200a986 */ /* 0x0003e8000c101124 */
[----:B------:R-:W2:Y:S02]  /*3690*/  @!P1 LDG.E.U8 R31, desc[UR36][R6.64+0x1] ;  /* 0x00000124061f9981 */ /* 0x000ea4000c1e1100 */
[----:B--2---:R-:W-:-:S05]  /*36a0*/  @!P1 PRMT R9, R31, 0x8880, RZ ;  /* 0x000088801f099816 */ /* 0x004fca00000000ff */
[----:B------:R-:W-:-:S04]  /*36b0*/  @!P1 IMAD R54, R9, R30, RZ ;  /* 0x0000001e09369224 */ /* 0x000fc800078e02ff */
[----:B------:R-:W-:Y:S01]  /*36c0*/  IMAD R27, R27, R29, R54 ;  /* 0x0000001d1b1b7224 */ /* 0x000fe200078e0236 */
[----:B-1----:R-:W-:Y:S06]  /*36d0*/  @P1 BRA `(.L_x_44) ;  /* 0x0000000400ac1947 */ /* 0x002fec0003800000 */
[----:B------:R-:W-:-:S04]  /*36e0*/  IADD3 R2, P0, R14, UR41, RZ ;  /* 0x000000290e027c10 */ /* 0x000fc8000ff1e0ff */
[----:B------:R-:W-:-:S05]  /*36f0*/  IADD3.X R3, R15, UR40, RZ, P0, !PT ;  /* 0x000000280f037c10 */ /* 0x000fca00087fe4ff */
[----:B------:R0:W-:Y:S01]  /*3700*/  STG.E.U8 desc[UR36][R2.64+0x1], R27 ;  /* 0x0000011b02007986 */ /* 0x0001e2000c101124 */
[----:B------:R-:W-:Y:S05]  /*3710*/  BRA `(.L_x_44) ;  /* 0x00000004009c7947 */ /* 0x000fea0003800000 */
.L_x_35:
[C---:B------:R-:W-:Y:S01]  /*3720*/  ISETP.GE.AND P1, PT, R5.reuse, 0x1, PT ;  /* 0x000000010500780c */ /* 0x040fe20003f26270 */
[----:B------:R-:W-:Y:S01]  /*3730*/  ULDC.64 UR4, c[0x0][0x5c0] ;  /* 0x0001700000047ab9 */ /* 0x000fe20000000a00 */
[----:B------:R-:W-:Y:S02]  /*3740*/  ISETP.GE.AND P0, PT, R5, 0x9, PT ;  /* 0x000000090500780c */ /* 0x000fe40003f06270 */
[C---:B------:R-:W-:Y:S02]  /*3750*/  ISETP.LT.OR P2, PT, R4.reuse, 0x1, !P1 ;  /* 0x000000010400780c */ /* 0x040fe40004f41670 */
[C---:B------:R-:W-:Y:S02]  /*3760*/  ISETP.LT.OR P1, PT, R4.reuse, 0x2, !P1 ;  /* 0x000000020400780c */ /* 0x040fe40004f21670 */
[----:B------:R-:W-:Y:S02]  /*3770*/  ISETP.LT.OR P3, PT, R4, 0x1, !P0 ;  /* 0x000000010400780c */ /* 0x000fe40004761670 */
[----:B------:R-:W-:-:S02]  /*3780*/  IADD3 R6, P4, R44, UR4, RZ ;  /* 0x000000042c067c10 */ /* 0x000fc4000ff9e0ff */
[----:B------:R-:W-:Y:S02]  /*3790*/  ISETP.LT.OR P0, PT, R4, 0x2, !P0 ;  /* 0x000000020400780c */ /* 0x000fe40004701670 */
[----:B------:R-:W-:Y:S02]  /*37a0*/  IADD3.X R7, R48, UR5, RZ, P4, !PT ;  /* 0x0000000530077c10 */ /* 0x000fe4000a7fe4ff */
[----:B------:R-:W-:Y:S01]  /*37b0*/  LEA R8, P4, R2, R6, 0x3 ;  /* 0x0000000602087211 */ /* 0x000fe200078818ff */
[-C--:B------:R-:W-:Y:S02]  /*37c0*/  @!P2 IMAD R11, R40, R29.reuse, RZ ;  /* 0x0000001d280ba224 */ /* 0x080fe400078e02ff */
[----:B------:R-:W-:Y:S01]  /*37d0*/  @!P1 IMAD R41, R41, R29, RZ ;  /* 0x0000001d29299224 */ /* 0x000fe200078e02ff */
[----:B------:R-:W-:Y:S01]  /*37e0*/  LEA.HI.X R9, R2, R7, R3, 0x3, P4 ;  /* 0x0000000702097211 */ /* 0x000fe200020f1c03 */
[----:B------:R-:W-:Y:S01]  /*37f0*/  @!P3 IMAD R13, R42, R29, RZ ;  /* 0x0000001d2a0db224 */ /* 0x000fe200078e02ff */
[----:B------:R-:W-:Y:S01]  /*3800*/  @!P2 STG.E.U8 desc[UR36][R6.64], R11 ;  /* 0x0000000b0600a986 */ /* 0x000fe2000c101124 */
[----:B------:R-:W-:-:S02]  /*3810*/  ISETP.GE.AND P2, PT, R5, 0x81, PT ;  /* 0x000000810500780c */ /* 0x000fc40003f46270 */
[----:B------:R-:W-:Y:S01]  /*3820*/  @!P0 IMAD R43, R43, R29, RZ ;  /* 0x0000001d2b2b8224 */ /* 0x000fe200078e02ff */
[----:B------:R0:W-:Y:S01]  /*3830*/  @!P1 STG.E.U8 desc[UR36][R6.64+0x1], R41 ;  /* 0x0000012906009986 */ /* 0x0001e2000c101124 */
[----:B------:R-:W-:Y:S02]  /*3840*/  ISETP.GE.AND P1, PT, R5, 0x89, PT ;  /* 0x000000890500780c */ /* 0x000fe40003f26270 */
[----:B------:R-:W-:Y:S01]  /*3850*/  IADD3 R14, P5, R8, UR41, RZ ;  /* 0x00000029080e7c10 */ /* 0x000fe2000ffbe0ff */
[----:B------:R1:W-:Y:S01]  /*3860*/  @!P3 STG.E.U8 desc[UR36][R8.64], R13 ;  /* 0x0000000d0800b986 */ /* 0x0003e2000c101124 */
[C---:B------:R-:W-:Y:S02]  /*3870*/  ISETP.LT.OR P3, PT, R4.reuse, 0x1, !P2 ;  /* 0x000000010400780c */ /* 0x040fe40005761670 */
[C---:B------:R-:W-:Y:S02]  /*3880*/  ISETP.LT.OR P2, PT, R4.reuse, 0x2, !P2 ;  /* 0x000000020400780c */ /* 0x040fe40005741670 */
[----:B------:R-:W-:-:S02]  /*3890*/  ISETP.LT.OR P4, PT, R4, 0x1, !P1 ;  /* 0x000000010400780c */ /* 0x000fc40004f81670 */
[----:B------:R-:W-:Y:S01]  /*38a0*/  IADD3.X R15, R9, UR40, RZ, P5, !PT ;  /* 0x00000028090f7c10 */ /* 0x000fe2000affe4ff */
[----:B0-----:R-:W-:Y:S01]  /*38b0*/  @!P0 IMAD.MOV.U32 R6, RZ, RZ, R8 ;  /* 0x000000ffff068224 */ /* 0x001fe200078e0008 */
[----:B------:R-:W-:Y:S01]  /*38c0*/  ISETP.LT.OR P1, PT, R4, 0x2, !P1 ;  /* 0x000000020400780c */ /* 0x000fe20004f21670 */
[----:B------:R-:W-:-:S04]  /*38d0*/  @!P0 IMAD.MOV.U32 R7, RZ, RZ, R9 ;  /* 0x000000ffff078224 */ /* 0x000fc800078e0009 */
[-C--:B------:R-:W-:Y:S01]  /*38e0*/  @!P3 IMAD R21, R36, R29.reuse, RZ ;  /* 0x0000001d2415b224 */ /* 0x080fe200078e02ff */
[----:B------:R0:W-:Y:S01]  /*38f0*/  @!P0 STG.E.U8 desc[UR36][R6.64+0x1], R43 ;  /* 0x0000012b06008986 */ /* 0x0001e2000c101124 */
[----:B------:R-:W-:Y:S01]  /*3900*/  ISETP.GE.AND P0, PT, R5, 0x101, PT ;  /* 0x000001010500780c */ /* 0x000fe20003f06270 */
[----:B------:R-:W-:Y:S02]  /*3910*/  @!P2 IMAD R45, R3, 0x78, RZ ;  /* 0x00000078032da824 */ /* 0x000fe400078e02ff */
[----:B-1----:R-:W-:Y:S01]  /*3920*/  @!P2 IMAD.WIDE.U32 R12, R2, 0x78, R8 ;  /* 0x00000078020ca825 */ /* 0x002fe200078e0008 */
[C---:B------:R-:W-:Y:S02]  /*3930*/  ISETP.LT.OR P5, PT, R4.reuse, 0x1, !P0 ;  /* 0x000000010400780c */ /* 0x040fe400047a1670 */
[----:B------:R-:W-:Y:S01]  /*3940*/  ISETP.LT.OR P0, PT, R4, 0x2, !P0 ;  /* 0x000000020400780c */ /* 0x000fe20004701670 */
[----:B------:R-:W-:Y:S02]  /*3950*/  @!P2 IMAD R37, R37, R29, RZ ;  /* 0x0000001d2525a224 */ /* 0x000fe400078e02ff */
[----:B------:R-:W-:-:S02]  /*3960*/  @!P2 IMAD.IADD R13, R45, 0x1, R13 ;  /* 0x000000012d0da824 */ /* 0x000fc400078e020d */
[----:B0-----:R-:W-:Y:S02]  /*3970*/  @!P3 IMAD.MOV.U32 R6, RZ, RZ, R8 ;  /* 0x000000ffff06b224 */ /* 0x001fe400078e0008 */
[----:B------:R-:W-:Y:S02]  /*3980*/  @!P3 IMAD.MOV.U32 R7, RZ, RZ, R9 ;  /* 0x000000ffff07b224 */ /* 0x000fe400078e0009 */
[----:B------:R-:W-:Y:S02]  /*3990*/  @!P3 IMAD R43, R3, 0x78, RZ ;  /* 0x00000078032bb824 */ /* 0x000fe400078e02ff */
[----:B------:R-:W-:-:S04]  /*39a0*/  @!P3 IMAD.WIDE.U32 R6, R2, 0x78, R6 ;  /* 0x000000780206b825 */ /* 0x000fc800078e0006 */
[----:B------:R-:W-:Y:S02]  /*39b0*/  @!P3 IMAD.IADD R7, R43, 0x1, R7 ;  /* 0x000000012b07b824 */ /* 0x000fe400078e0207 */
[----:B------:R-:W-:Y:S02]  /*39c0*/  @!P4 IMAD R41, R38, R29, RZ ;  /* 0x0000001d2629c224 */ /* 0x000fe400078e02ff */
[----:B------:R-:W-:Y:S01]  /*39d0*/  @!P5 IMAD R47, R3, 0x78, RZ ;  /* 0x00000078032fd824 */ /* 0x000fe200078e02ff */
[----:B------:R0:W-:Y:S01]  /*39e0*/  @!P3 STG.E.U8 desc[UR36][R6.64], R21 ;  /* 0x000000150600b986 */ /* 0x0001e2000c101124 */
[--C-:B------:R-:W-:Y:S02]  /*39f0*/  @!P0 IMAD.MOV.U32 R10, RZ, RZ, R14.reuse ;  /* 0x000000ffff0a8224 */ /* 0x100fe400078e000e */
[--C-:B------:R-:W-:Y:S01]  /*3a00*/  @!P0 IMAD.MOV.U32 R11, RZ, RZ, R15.reuse ;  /* 0x000000ffff0b8224 */ /* 0x100fe200078e000f */
[----:B------:R-:W-:Y:S01]  /*3a10*/  @!P2 STG.E.U8 desc[UR36][R12.64+0x1], R37 ;  /* 0x000001250c00a986 */ /* 0x000fe2000c101124 */
[----:B------:R-:W-:Y:S01]  /*3a20*/  @!P5 IMAD.WIDE.U32 R8, R2, 0x78, R14 ;  /* 0x000000780208d825 */ /* 0x000fe200078e000e */
[----:B------:R-:W-:-:S03]  /*3a30*/  ISETP.GE.AND P2, PT, R5, 0x109, PT ;  /* 0x000001090500780c */ /* 0x000fc60003f46270 */
[----:B------:R-:W-:Y:S01]  /*3a40*/  @!P1 IMAD R39, R39, R29, RZ ;  /* 0x0000001d27279224 */ /* 0x000fe200078e02ff */
[C---:B------:R-:W-:Y:S01]  /*3a50*/  ISETP.LT.OR P3, PT, R4.reuse, 0x1, !P2 ;  /* 0x000000010400780c */ /* 0x040fe20005761670 */
[----:B------:R-:W-:Y:S01]  /*3a60*/  @!P0 IMAD R49, R3, 0x78, RZ ;  /* 0x0000007803318824 */ /* 0x000fe200078e02ff */
[----:B------:R-:W-:Y:S01]  /*3a70*/  ISETP.LT.OR P2, PT, R4, 0x2, !P2 ;  /* 0x000000020400780c */ /* 0x000fe20005741670 */
[----:B0-----:R-:W-:Y:S02]  /*3a80*/  @!P4 IMAD.MOV.U32 R6, RZ, RZ, R14 ;  /* 0x000000ffff06c224 */ /* 0x001fe400078e000e */
[----:B------:R-:W-:Y:S02]  /*3a90*/  @!P4 IMAD.MOV.U32 R7, RZ, RZ, R15 ;  /* 0x000000ffff07c224 */ /* 0x000fe400078e000f */
[----:B------:R-:W-:-:S03]  /*3aa0*/  @!P0 IMAD.WIDE.U32 R10, R2, 0x78, R10 ;  /* 0x00000078020a8825 */ /* 0x000fc600078e000a */
[----:B------:R0:W-:Y:S01]  /*3ab0*/  @!P4 STG.E.U8 desc[UR36][R6.64], R41 ;  /* 0x000000290600c986 */ /* 0x0001e2000c101124 */
[----:B------:R-:W-:Y:S02]  /*3ac0*/  @!P5 IMAD.IADD R9, R47, 0x1, R9 ;  /* 0x000000012f09d824 */ /* 0x000fe400078e0209 */
[-C--:B------:R-:W-:Y:S02]  /*3ad0*/  @!P5 IMAD R43, R32, R29.reuse, RZ ;  /* 0x0000001d202bd224 */ /* 0x080fe400078e02ff */
[----:B------:R-:W-:Y:S02]  /*3ae0*/  @!P0 IMAD.IADD R11, R49, 0x1, R11 ;  /* 0x00000001310b8824 */ /* 0x000fe400078e020b */
[-C--:B------:R-:W-:Y:S02]  /*3af0*/  @!P0 IMAD R33, R33, R29.reuse, RZ ;  /* 0x0000001d21218224 */ /* 0x080fe400078e02ff */
[-C--:B------:R-:W-:Y:S02]  /*3b00*/  @!P3 IMAD R21, R34, R29.reuse, RZ ;  /* 0x0000001d2215b224 */ /* 0x080fe400078e02ff */
[----:B------:R-:W-:-:S02]  /*3b10*/  @!P2 IMAD R35, R35, R29, RZ ;  /* 0x0000001d2323a224 */ /* 0x000fc400078e02ff */
[----:B0-----:R-:W-:Y:S02]  /*3b20*/  @!P1 IMAD.MOV.U32 R6, RZ, RZ, R14 ;  /* 0x000000ffff069224 */ /* 0x001fe400078e000e */
[----:B------:R-:W-:-:S05]  /*3b30*/  @!P1 IMAD.MOV.U32 R7, RZ, RZ, R15 ;  /* 0x000000ffff079224 */ /* 0x000fca00078e000f */
[----:B------:R0:W-:Y:S01]  /*3b40*/  @!P1 STG.E.U8 desc[UR36][R6.64+0x1], R39 ;  /* 0x0000012706009986 */ /* 0x0001e2000c101124 */
[----:B------:R-:W-:-:S03]  /*3b50*/  ISETP.GE.AND P1, PT, R5, 0x181, PT ;  /* 0x000001810500780c */ /* 0x000fc60003f26270 */
[----:B------:R-:W-:Y:S01]  /*3b60*/  @!P5 STG.E.U8 desc[UR36][R8.64], R43 ;  /* 0x0000002b0800d986 */ /* 0x000fe2000c101124 */
[----:B------:R-:W-:Y:S02]  /*3b70*/  IADD3 R12, P5, R14, UR41, RZ ;  /* 0x000000290e0c7c10 */ /* 0x000fe4000ffbe0ff */
[----:B------:R-:W-:Y:S01]  /*3b80*/  ISETP.LT.OR P4, PT, R4, 0x1, !P1 ;  /* 0x000000010400780c */ /* 0x000fe20004f81670 */
[----:B------:R1:W-:Y:S01]  /*3b90*/  @!P0 STG.E.U8 desc[UR36][R10.64+0x1], R33 ;  /* 0x000001210a008986 */ /* 0x0003e2000c101124 */
[----:B------:R-:W-:Y:S02]  /*3ba0*/  IADD3 R14, P0, R14, UR41, RZ ;  /* 0x000000290e0e7c10 */ /* 0x000fe4000ff1e0ff */
[----:B------:R-:W-:Y:S02]  /*3bb0*/  IADD3.X R13, R15, UR40, RZ, P5, !PT ;  /* 0x000000280f0d7c10 */ /* 0x000fe4000affe4ff */
[----:B------:R-:W-:Y:S02]  /*3bc0*/  ISETP.GE.AND P5, PT, R5, 0x189, PT ;  /* 0x000001890500780c */ /* 0x000fe40003fa6270 */
[----:B------:R-:W-:Y:S01]  /*3bd0*/  IADD3.X R15, R15, UR40, RZ, P0, !PT ;  /* 0x000000280f0f7c10 */ /* 0x000fe200087fe4ff */
[----:B------:R-:W-:Y:S01]  /*3be0*/  @!P3 IMAD.MOV.U32 R5, RZ, RZ, R13 ;  /* 0x000000ffff05b224 */ /* 0x000fe200078e000d */
[----:B------:R-:W-:-:S02]  /*3bf0*/  ISETP.LT.OR P1, PT, R4, 0x2, !P1 ;  /* 0x000000020400780c */ /* 0x000fc40004f21670 */
[----:B------:R-:W-:Y:S01]  /*3c00*/  ISETP.LT.OR P0, PT, R4, 0x1, !P5 ;  /* 0x000000010400780c */ /* 0x000fe20006f01670 */
[----:B0-----:R-:W-:Y:S01]  /*3c10*/  @!P4 IMAD.WIDE.U32 R6, R2, 0x78, R12 ;  /* 0x000000780206c825 */ /* 0x001fe200078e000c */
[----:B------:R-:W-:-:S03]  /*3c20*/  ISETP.LT.OR P5, PT, R4, 0x2, !P5 ;  /* 0x000000020400780c */ /* 0x000fc60006fa1670 */
[----:B------:R-:W-:Y:S02]  /*3c30*/  @!P3 IMAD.MOV.U32 R4, RZ, RZ, R12 ;  /* 0x000000ffff04b224 */ /* 0x000fe400078e000c */
[C---:B-1----:R-:W-:Y:S02]  /*3c40*/  @!P4 IMAD R11, R3.reuse, 0x78, RZ ;  /* 0x00000078030bc824 */ /* 0x042fe400078e02ff */
[----:B------:R-:W-:Y:S01]  /*3c50*/  @!P4 IMAD R33, R24, R29, RZ ;  /* 0x0000001d1821c224 */ /* 0x000fe200078e02ff */
[----:B------:R0:W-:Y:S01]  /*3c60*/  @!P3 STG.E.U8 desc[UR36][R4.64], R21 ;  /* 0x000000150400b986 */ /* 0x0001e2000c101124 */
[----:B------:R-:W-:Y:S02]  /*3c70*/  @!P1 IMAD.WIDE.U32 R8, R2, 0x78, R14 ;  /* 0x0000007802089825 */ /* 0x000fe400078e000e */
[----:B------:R-:W-:Y:S02]  /*3c80*/  @!P0 IADD3 R10, P3, R12, UR41, RZ ;  /* 0x000000290c0a8c10 */ /* 0x000fe4000ff7e0ff */
[----:B------:R-:W-:-:S02]  /*3c90*/  @!P1 IMAD R3, R3, 0x78, RZ ;  /* 0x0000007803039824 */ /* 0x000fc400078e02ff */
[----:B------:R-:W-:Y:S01]  /*3ca0*/  @!P4 IMAD.IADD R7, R11, 0x1, R7 ;  /* 0x000000010b07c824 */ /* 0x000fe200078e0207 */
[----:B------:R-:W-:Y:S01]  /*3cb0*/  @!P0 IADD3.X R11, R13, UR40, RZ, P3, !PT ;  /* 0x000000280d0b8c10 */ /* 0x000fe20009ffe4ff */
[----:B------:R-:W-:Y:S02]  /*3cc0*/  @!P1 IMAD.IADD R9, R3, 0x1, R9 ;  /* 0x0000000103099824 */ /* 0x000fe400078e0209 */
[----:B------:R-:W-:Y:S01]  /*3cd0*/  @!P2 IMAD.MOV.U32 R2, RZ, RZ, R14 ;  /* 0x000000ffff02a224 */ /* 0x000fe200078e000e */
[----:B0-----:R-:W-:Y:S01]  /*3ce0*/  @!P5 IADD3 R4, P3, R14, UR41, RZ ;  /* 0x000000290e04dc10 */ /* 0x001fe2000ff7e0ff */
[----:B------:R-:W-:Y:S02]  /*3cf0*/  @!P2 IMAD.MOV.U32 R3, RZ, RZ, R15 ;  /* 0x000000ffff03a224 */ /* 0x000fe400078e000f */
[-C--:B------:R-:W-:Y:S01]  /*3d00*/  @!P1 IMAD R25, R25, R29.reuse, RZ ;  /* 0x0000001d19199224 */ /* 0x080fe200078e02ff */
[----:B------:R-:W-:Y:S01]  /*3d10*/  @!P5 IADD3.X R5, R15, UR40, RZ, P3, !PT ;  /* 0x000000280f05dc10 */ /* 0x000fe20009ffe4ff */
[-C--:B------:R-:W-:Y:S01]  /*3d20*/  @!P0 IMAD R37, R26, R29.reuse, RZ ;  /* 0x0000001d1a258224 */ /* 0x080fe200078e02ff */
[----:B------:R1:W-:Y:S01]  /*3d30*/  @!P2 STG.E.U8 desc[UR36][R2.64+0x1], R35 ;  /* 0x000001230200a986 */ /* 0x0003e2000c101124 */
[----:B------:R-:W-:-:S03]  /*3d40*/  @!P5 IMAD R27, R27, R29, RZ ;  /* 0x0000001d1b1bd224 */ /* 0x000fc600078e02ff */
[----:B------:R1:W-:Y:S04]  /*3d50*/  @!P4 STG.E.U8 desc[UR36][R6.64], R33 ;  /* 0x000000210600c986 */ /* 0x0003e8000c101124 */
[----:B------:R1:W-:Y:S04]  /*3d60*/  @!P1 STG.E.U8 desc[UR36][R8.64+0x1], R25 ;  /* 0x0000011908009986 */ /* 0x0003e8000c101124 */
[----:B------:R1:W-:Y:S04]  /*3d70*/  @!P0 STG.E.U8 desc[UR36][R10.64], R37 ;  /* 0x000000250a008986 */ /* 0x0003e8000c101124 */
[----:B------:R1:W-:Y:S02]  /*3d80*/  @!P5 STG.E.U8 desc[UR36][R4.64+0x1], R27 ;  /* 0x0000011b0400d986 */ /* 0x0003e4000c101124 */
.L_x_44:
[----:B------:R-:W-:Y:S05]  /*3d90*/  BSYNC B0 ;  /* 0x0000000000007941 */ /* 0x000fea0003800000 */
.L_x_34:
[----:B------:R-:W-:Y:S01]  /*3da0*/  ULDC UR4, c[0x0][0xc] ;  /* 0x0000030000047ab9 */ /* 0x000fe20000000800 */
[----:B------:R-:W-:Y:S01]  /*3db0*/  ULDC UR5, c[0x0][0x10] ;  /* 0x0000040000057ab9 */ /* 0x000fe20000000800 */
[----:B01----:R-:W0:Y:S01]  /*3dc0*/  LDC R3, c[0x0][0x14] ;  /* 0x00000500ff037b82 */ /* 0x003e220000000800 */
[----:B------:R-:W-:Y:S01]  /*3dd0*/  UIMAD.WIDE.U32 UR4, UR4, UR5, URZ ;  /* 0x00000005040472a5 */ /* 0x000fe2000f8e003f */
[----:B------:R-:W-:Y:S01]  /*3de0*/  PRMT R2, RZ, 0x7610, R2 ;  /* 0x00007610ff027816 */ /* 0x000fe20000000002 */
[----:B------:R-:W-:Y:S02]  /*3df0*/  IMAD.MOV.U32 R45, RZ, RZ, -0x1 ;  /* 0xffffffffff2d7424 */ /* 0x000fe400078e00ff */
[----:B------:R-:W-:Y:S02]  /*3e00*/  IMAD.MOV.U32 R47, RZ, RZ, -0x1 ;  /* 0xffffffffff2f7424 */ /* 0x000fe400078e00ff */
[----:B0-----:R-:W-:-:S04]  /*3e10*/  IMAD.WIDE.U32 R18, R3, UR4, R18 ;  /* 0x0000000403127c25 */ /* 0x001fc8000f8e0012 */
[----:B------:R-:W-:Y:S01]  /*3e20*/  IMAD R3, R3, UR5, RZ ;  /* 0x0000000503037c24 */ /* 0x000fe2000f8e02ff */
[----:B------:R-:W-:Y:S02]  /*3e30*/  ULDC.64 UR4, c[0x0][0x650] ;  /* 0x0001940000047ab9 */ /* 0x000fe40000000a00 */
[----:B------:R-:W-:Y:S01]  /*3e40*/  ISETP.GE.U32.AND P0, PT, R18, UR4, PT ;  /* 0x0000000412007c0c */ /* 0x000fe2000bf06070 */
[----:B------:R-:W-:-:S05]  /*3e50*/  IMAD.IADD R19, R19, 0x1, R3 ;  /* 0x0000000113137824 */ /* 0x000fca00078e0203 */
[----:B------:R-:W-:-:S13]  /*3e60*/  ISETP.GE.U32.AND.EX P0, PT, R19, UR5, PT, P0 ;  /* 0x0000000513007c0c */ /* 0x000fda000bf06100 */
[----:B------:R-:W-:Y:S05]  /*3e70*/  @P0 BRA `(.L_x_45) ;  /* 0x0000000400640947 */ /* 0x000fea0003800000 */
[----:B------:R-:W0:Y:S01]  /*3e80*/  S2R R10, SR_CTAID.X ;  /* 0x00000000000a7919 */ /* 0x000e220000002500 */
[----:B------:R-:W1:Y:S01]  /*3e90*/  LDC.64 R8, c[0x0][0x628] ;  /* 0x00018a00ff087b82 */ /* 0x000e620000000a00 */
[----:B------:R-:W-:Y:S01]  /*3ea0*/  ULDC UR4, c[0x0][0x150] ;  /* 0x0000540000047ab9 */ /* 0x000fe20000000800 */
[----:B------:R-:W-:Y:S01]  /*3eb0*/  IMAD.MOV.U32 R6, RZ, RZ, R18 ;  /* 0x000000ffff067224 */ /* 0x000fe200078e0012 */
[----:B------:R-:W3:Y:S01]  /*3ec0*/  S2R R20, SR_CTAID.Y ;  /* 0x0000000000147919 */ /* 0x000ee20000002600 */
[----:B------:R-:W-:-:S04]  /*3ed0*/  IMAD.MOV.U32 R7, RZ, RZ, R19 ;  /* 0x000000ffff077224 */ /* 0x000fc800078e0013 */
[----:B------:R-:W4:Y:S08]  /*3ee0*/  LDC R15, c[0x0][0x144] ;  /* 0x00005100ff0f7b82 */ /* 0x000f300000000800 */
[----:B------:R-:W2:Y:S08]  /*3ef0*/  LDC R0, c[0x0][0x630] ;  /* 0x00018c00ff007b82 */ /* 0x000eb00000000800 */
[----:B------:R-:W2:Y:S01]  /*3f00*/  LDC.64 R12, c[0x0][0x620] ;  /* 0x00018800ff0c7b82 */ /* 0x000ea20000000a00 */
[----:B-1----:R-:W-:-:S04]  /*3f10*/  ISETP.NE.U32.AND P0, PT, R8, RZ, PT ;  /* 0x000000ff0800720c */ /* 0x002fc80003f05070 */
[----:B------:R-:W-:Y:S02]  /*3f20*/  ISETP.NE.AND.EX P0, PT, R9, RZ, PT, P0 ;  /* 0x000000ff0900720c */ /* 0x000fe40003f05300 */
[----:B0-----:R-:W-:-:S05]  /*3f30*/  I2FP.F32.U32 R2, R10 ;  /* 0x0000000a00027245 */ /* 0x001fca0000201000 */
[----:B------:R-:W-:-:S04]  /*3f40*/  FMUL R2, R2, UR4 ;  /* 0x0000000402027c20 */ /* 0x000fc80008400000 */
[----:B------:R0:W1:Y:S02]  /*3f50*/  F2I.U32.TRUNC.NTZ R14, R2 ;  /* 0x00000002000e7305 */ /* 0x000064000020f000 */
[----:B---34-:R-:W-:Y:S05]  /*3f60*/  @!P0 BRA `(.L_x_46) ;  /* 0x0000000000288947 */ /* 0x018fea0003800000 */
[----:B------:R-:W3:Y:S02]  /*3f70*/  LDC R3, c[0x0][0x634] ;  /* 0x00018d00ff037b82 */ /* 0x000ee40000000800 */
[----:B---3--:R-:W-:-:S05]  /*3f80*/  IADD3 R7, P0, R18, R3, RZ ;  /* 0x0000000312077210 */ /* 0x008fca0007f1e0ff */
[----:B------:R-:W-:-:S04]  /*3f90*/  IMAD.X R11, RZ, RZ, R19, P0 ;  /* 0x000000ffff0b7224 */ /* 0x000fc800000e0613 */
[----:B0-----:R-:W-:-:S04]  /*3fa0*/  IMAD.WIDE.U32 R2, R11, R8, RZ ;  /* 0x000000080b027225 */ /* 0x001fc800078e00ff */
[----:B------:R-:W-:-:S04]  /*3fb0*/  IMAD.WIDE.U32 R4, P0, R7, R9, R2 ;  /* 0x0000000907047225 */ /* 0x000fc80007800002 */
[----:B------:R-:W-:-:S04]  /*3fc0*/  IMAD.WIDE.U32 R2, R7, R8, RZ ;  /* 0x0000000807027225 */ /* 0x000fc800078e00ff */
[----:B------:R-:W-:Y:S01]  /*3fd0*/  IMAD.X R7, RZ, RZ, RZ, P0 ;  /* 0x000000ffff077224 */ /* 0x000fe200000e06ff */
[----:B------:R-:W-:Y:S01]  /*3fe0*/  IADD3 RZ, P0, R3, R4, RZ ;  /* 0x0000000403ff7210 */ /* 0x000fe20007f1e0ff */
[----:B------:R-:W-:-:S04]  /*3ff0*/  IMAD.MOV.U32 R6, RZ, RZ, R5 ;  /* 0x000000ffff067224 */ /* 0x000fc800078e0005 */
[----:B------:R-:W-:-:S08]  /*4000*/  IMAD.WIDE.U32.X R6, R11, R9, R6, P0 ;  /* 0x000000090b067225 */ /* 0x000fd000000e0406 */
.L_x_46:
[----:B------:R-:W3:Y:S01]  /*4010*/  LDC.64 R26, c[0x0][0x640] ;  /* 0x00019000ff1a7b82 */ /* 0x000ee20000000a00 */
[-CC-:B--2---:R-:W-:Y:S01]  /*4020*/  SHF.R.U64 R47, R6, R0.reuse, R7.reuse ;  /* 0x00000000062f7219 */ /* 0x184fe20000001207 */
[----:B-1----:R-:W-:Y:S01]  /*4030*/  IMAD.MOV R14, RZ, RZ, -R14 ;  /* 0x000000ffff0e7224 */ /* 0x002fe200078e0a0e */
[----:B------:R-:W-:Y:S01]  /*4040*/  SHF.R.U32.HI R0, RZ, R0, R7 ;  /* 0x00000000ff007219 */ /* 0x000fe20000011607 */
[----:B------:R-:W-:Y:S01]  /*4050*/  ULDC UR4, c[0x0][0x154] ;  /* 0x0000550000047ab9 */ /* 0x000fe20000000800 */
[----:B------:R-:W-:Y:S01]  /*4060*/  IADD3 R5, P0, RZ, -R47, RZ ;  /* 0x8000002fff057210 */ /* 0x000fe20007f1e0ff */
[----:B------:R-:W-:Y:S02]  /*4070*/  IMAD R15, R15, R14, R10 ;  /* 0x0000000e0f0f7224 */ /* 0x000fe400078e020a */
[----:B------:R-:W1:Y:S01]  /*4080*/  LDC R4, c[0x0][0x618] ;  /* 0x00018600ff047b82 */ /* 0x000e620000000800 */
[----:B------:R-:W-:Y:S02]  /*4090*/  IMAD.MOV.U32 R7, RZ, RZ, 0x1 ;  /* 0x00000001ff077424 */ /* 0x000fe400078e00ff */
[----:B------:R-:W-:-:S04]  /*40a0*/  IMAD.X R3, RZ, RZ, ~R0, P0 ;  /* 0x000000ffff037224 */ /* 0x000fc800000e0e00 */
[-C--:B------:R-:W-:Y:S01]  /*40b0*/  IMAD R0, R3, R12.reuse, RZ ;  /* 0x0000000c03007224 */ /* 0x080fe200078e02ff */
[----:B------:R-:W2:Y:S01]  /*40c0*/  LDC R6, c[0x0][0x608] ;  /* 0x00018200ff067b82 */ /* 0x000ea20000000800 */
[----:B0-----:R-:W-:-:S04]  /*40d0*/  IMAD.WIDE.U32 R2, R5, R12, R18 ;  /* 0x0000000c05027225 */ /* 0x001fc800078e0012 */
[----:B------:R-:W-:Y:S01]  /*40e0*/  IMAD R5, R5, R13, R0 ;  /* 0x0000000d05057224 */ /* 0x000fe200078e0200 */
[----:B------:R-:W-:Y:S02]  /*40f0*/  I2FP.F32.U32 R0, R20 ;  /* 0x0000001400007245 */ /* 0x000fe40000201000 */
[----:B------:R-:W0:Y:S01]  /*4100*/  LDC R24, c[0x0][0x658] ;  /* 0x00019600ff187b82 */ /* 0x000e220000000800 */
[----:B------:R-:W-:Y:S01]  /*4110*/  IMAD.IADD R3, R3, 0x1, R5 ;  /* 0x0000000103037824 */ /* 0x000fe200078e0205 */
[----:B---3--:R-:W-:Y:S01]  /*4120*/  ISETP.NE.U32.AND P0, PT, R26, RZ, PT ;  /* 0x000000ff1a00720c */ /* 0x008fe20003f05070 */
[----:B------:R-:W-:Y:S01]  /*4130*/  FMUL R0, R0, UR4 ;  /* 0x0000000400007c20 */ /* 0x000fe20008400000 */
[----:B------:R-:W-:Y:S02]  /*4140*/  IMAD.MOV.U32 R5, RZ, RZ, -0x1 ;  /* 0xffffffffff057424 */ /* 0x000fe400078e00ff */
[----:B------:R-:W-:Y:S01]  /*4150*/  ISETP.NE.AND.EX P0, PT, R27, RZ, PT, P0 ;  /* 0x000000ff1b00720c */ /* 0x000fe20003f05300 */
[----:B------:R3:W4:Y:S01]  /*4160*/  F2I.U32.TRUNC.NTZ R12, R0 ;  /* 0x00000000000c7305 */ /* 0x000722000020f000 */
[----:B------:R-:W3:Y:S01]  /*4170*/  LDC R13, c[0x0][0x148] ;  /* 0x00005200ff0d7b82 */ /* 0x000ee20000000800 */
[----:B-1----:R-:W-:-:S02]  /*4180*/  SHF.R.U64 R10, R2, R4, R3 ;  /* 0x00000004020a7219 */ /* 0x002fc40000001203 */
[----:B------:R-:W-:-:S05]  /*4190*/  SHF.R.U32.HI R3, RZ, R4, R3 ;  /* 0x00000004ff037219 */ /* 0x000fca0000011603 */
[----:B------:R-:W1:Y:S01]  /*41a0*/  LDC R14, c[0x0][0x600] ;  /* 0x00018000ff0e7b82 */ /* 0x000e620000000800 */
[-CC-:B--2---:R-:W-:Y:S02]  /*41b0*/  SHF.R.U64 R8, R10, R6.reuse, R3.reuse ;  /* 0x000000060a087219 */ /* 0x184fe40000001203 */
[----:B------:R-:W-:-:S05]  /*41c0*/  SHF.R.U32.HI R3, RZ, R6, R3 ;  /* 0x00000006ff037219 */ /* 0x000fca0000011603 */
[----:B------:R-:W2:Y:S01]  /*41d0*/  LDC R25, c[0x0][0x648] ;  /* 0x00019200ff197b82 */ /* 0x000ea20000000800 */
[-CC-:B0-----:R-:W-:Y:S02]  /*41e0*/  SHF.R.U64 R11, R8, R24.reuse, R3.reuse ;  /* 0x00000018080b7219 */ /* 0x181fe40000001203 */
[-C--:B------:R-:W-:Y:S02]  /*41f0*/  SHF.L.U32 R5, R5, R24.reuse, RZ ;  /* 0x0000001805057219 */ /* 0x080fe400000006ff */
[-C--:B------:R-:W-:Y:S01]  /*4200*/  SHF.R.U32.HI R3, RZ, R24.reuse, R3 ;  /* 0x00000018ff037219 */ /* 0x080fe20000011603 */
[----:B------:R-:W-:Y:S01]  /*4210*/  IMAD.MOV.U32 R2, RZ, RZ, R11 ;  /* 0x000000ffff027224 */ /* 0x000fe200078e000b */
[----:B------:R-:W-:Y:S01]  /*4220*/  SHF.L.U32 R24, R7, R24, RZ ;  /* 0x0000001807187219 */ /* 0x000fe200000006ff */
[----:B------:R-:W0:Y:S01]  /*4230*/  LDC R32, c[0x0][0x638] ;  /* 0x00018e00ff207b82 */ /* 0x000e220000000800 */
[----:B------:R-:W-:-:S07]  /*4240*/  LOP3.LUT R21, RZ, R5, RZ, 0x33, !PT ;  /* 0x00000005ff157212 */ /* 0x000fce00078e33ff */
[----:B------:R-:W0:Y:S01]  /*4250*/  LDC R33, c[0x0][0x610] ;  /* 0x00018400ff217b82 */ /* 0x000e220000000800 */
[----:B----4-:R-:W-:Y:S05]  /*4260*/  @!P0 BRA `(.L_x_47) ;  /* 0x0000000000288947 */ /* 0x010fea0003800000 */
[----:B---3--:R-:W3:Y:S02]  /*4270*/  LDC R0, c[0x0][0x64c] ;  /* 0x00019300ff007b82 */ /* 0x008ee40000000800 */
[----:B---3--:R-:W-:-:S05]  /*4280*/  IADD3 R7, P0, R11, R0, RZ ;  /* 0x000000000b077210 */ /* 0x008fca0007f1e0ff */
        /* <DEDUP_REMOVED lines=8> */
.L_x_47:
[----:B------:R-:W-:Y:S01]  /*4310*/  ISETP.NE.AND P0, PT, R22, 0x1, PT ;  /* 0x000000011600780c */ /* 0x000fe20003f05270 */
[----:B-1----:R-:W-:Y:S01]  /*4320*/  VIADD R5, R14, 0xffffffff ;  /* 0xffffffff0e057836 */ /* 0x002fe20000000000 */
[----:B--23--:R-:W-:Y:S01]  /*4330*/  SHF.R.U64 R0, R2, R25, R3 ;  /* 0x0000001902007219 */ /* 0x00cfe20000001203 */
[----:B------:R-:W-:Y:S01]  /*4340*/  IMAD.MOV R12, RZ, RZ, -R12 ;  /* 0x000000ffff0c7224 */ /* 0x000fe200078e0a0c */
[----:B------:R-:W-:Y:S01]  /*4350*/  LOP3.LUT R3, R8, R21, RZ, 0xc0, !PT ;  /* 0x0000001508037212 */ /* 0x000fe200078ec0ff */
[----:B------:R-:W-:Y:S02]  /*4360*/  IMAD.MOV.U32 R4, RZ, RZ, 0x1 ;  /* 0x00000001ff047424 */ /* 0x000fe400078e00ff */
[----:B------:R-:W-:Y:S02]  /*4370*/  IMAD.MOV R2, RZ, RZ, -R0 ;  /* 0x000000ffff027224 */ /* 0x000fe400078e0a00 */
[----:B------:R-:W-:Y:S01]  /*4380*/  IMAD R0, R24, R0, R3 ;  /* 0x0000000018007224 */ /* 0x000fe200078e0203 */
[----:B------:R-:W-:Y:S01]  /*4390*/  LOP3.LUT R3, R10, R5, RZ, 0xc0, !PT ;  /* 0x000000050a037212 */ /* 0x000fe200078ec0ff */
[----:B0-----:R-:W-:-:S02]  /*43a0*/  IMAD R2, R2, R32, R11 ;  /* 0x0000002002027224 */ /* 0x001fc400078e020b */
[----:B------:R-:W-:Y:S02]  /*43b0*/  @P0 IMAD R15, R13, R12, R20 ;  /* 0x0000000c0d0f0224 */ /* 0x000fe400078e0214 */
[----:B------:R-:W-:Y:S01]  /*43c0*/  IMAD R3, R2, R14, R3 ;  /* 0x0000000e02037224 */ /* 0x000fe200078e0203 */
[----:B------:R-:W-:Y:S01]  /*43d0*/  PRMT R2, R4, 0x7610, R2 ;  /* 0x0000761004027816 */ /* 0x000fe20000000002 */
[----:B------:R-:W-:-:S05]  /*43e0*/  IMAD R0, R0, R33, R15 ;  /* 0x0000002100007224 */ /* 0x000fca00078e020f */
[----:B------:R-:W-:Y:S02]  /*43f0*/  SEL R45, R3, R0, !P0 ;  /* 0x00000000032d7207 */ /* 0x000fe40004000000 */
[----:B------:R-:W-:-:S07]  /*4400*/  SEL R0, R0, R3, !P0 ;  /* 0x0000000300007207 */ /* 0x000fce0004000000 */
.L_x_45:
[----:B------:R-:W-:Y:S01]  /*4410*/  LOP3.LUT P0, RZ, R2, 0xff, RZ, 0xc0, !PT ;  /* 0x000000ff02ff7812 */ /* 0x000fe2000780c0ff */
[----:B------:R-:W-:-:S12]  /*4420*/  IMAD.MOV.U32 R44, RZ, RZ, R0 ;  /* 0x000000ffff2c7224 */ /* 0x000fd800078e0000 */
[----:B------:R-:W-:Y:S05]  /*4430*/  @P0 BRA `(.L_x_48) ;  /* 0xffffffcc00700947 */ /* 0x000fea000383ffff */
[----:B------:R-:W-:Y:S05]  /*4440*/  EXIT ;  /* 0x000000000000794d */ /* 0x000fea0003800000 */
.L_x_7:
        /* <DEDUP_REMOVED lines=26> */
.L_x_50:
[----:B------:R-:W0:Y:S01]  /*45f0*/  LDC.64 R28, c[0x0][0x640] ;  /* 0x00019000ff1c7b82 */ /* 0x000e220000000a00 */
[-CC-:B------:R-:W-:Y:S01]  /*4600*/  SHF.R.U64 R15, R10, R20.reuse, R11.reuse ;  /* 0x000000140a0f7219 */ /* 0x180fe2000000120b */
[----:B------:R-:W-:Y:S01]  /*4610*/  IMAD.MOV.U32 R26, RZ, RZ, 0x1 ;  /* 0x00000001ff1a7424 */ /* 0x000fe200078e00ff */
        /* <DEDUP_REMOVED lines=8> */
[----:B------:R-:W-:Y:S01]  /*46a0*/  IMAD.MOV.U32 R8, RZ, RZ, -0x1 ;  /* 0xffffffffff087424 */ /* 0x000fe200078e00ff */
[----:B------:R-:W3:Y:S01]  /*46b0*/  LDC R27, c[0x0][0x658] ;  /* 0x00019600ff1b7b82 */ /* 0x000ee20000000800 */
[----:B------:R-:W-:Y:S01]  /*46c0*/  IMAD.IADD R7, R7, 0x1, R9 ;  /* 0x0000000107077824 */ /* 0x000fe200078e0209 */
[----:B0-----:R-:W-:-:S04]  /*46d0*/  ISETP.NE.U32.AND P0, PT, R28, RZ, PT ;  /* 0x000000ff1c00720c */ /* 0x001fc80003f05070 */
        /* <DEDUP_REMOVED lines=25> */
.L_x_51:
[----:B------:R-:W-:Y:S01]  /*4870*/  ISETP.NE.AND P0, PT, R22, 0x1, PT ;  /* 0x000000011600780c */ /* 0x000fe20003f05270 */
[----:B0-----:R-:W-:Y:S01]  /*4880*/  VIADD R9, R23, 0xffffffff ;  /* 0xffffffff17097836 */ /* 0x001fe20000000000 */
[----:B-1----:R-:W-:Y:S01]  /*4890*/  SHF.R.U64 R6, R6, R24, R7 ;  /* 0x0000001806067219 */ /* 0x002fe20000001207 */
[----:B------:R-:W-:Y:S01]  /*48a0*/  IMAD.MOV.U32 R13, RZ, RZ, R15 ;  /* 0x000000ffff0d7224 */ /* 0x000fe200078e000f */
[----:B------:R-:W-:Y:S02]  /*48b0*/  SHF.L.U32 R26, R26, R27, RZ ;  /* 0x0000001b1a1a7219 */ /* 0x000fe400000006ff */
[----:B------:R-:W-:Y:S01]  /*48c0*/  LOP3.LUT R3, R21, R30, RZ, 0xc0, !PT ;  /* 0x0000001e15037212 */ /* 0x000fe200078ec0ff */
[----:B------:R-:W-:-:S04]  /*48d0*/  IMAD.MOV R7, RZ, RZ, -R6 ;  /* 0x000000ffff077224 */ /* 0x000fc800078e0a06 */
[----:B------:R-:W-:Y:S02]  /*48e0*/  IMAD R3, R26, R6, R3 ;  /* 0x000000061a037224 */ /* 0x000fe400078e0203 */
[----:B------:R-:W-:Y:S01]  /*48f0*/  @P0 IMAD R4, R5, R14, R2 ;  /* 0x0000000e05040224 */ /* 0x000fe200078e0202 */
[----:B------:R-:W-:Y:S01]  /*4900*/  LOP3.LUT R5, R12, R9, RZ, 0xc0, !PT ;  /* 0x000000090c057212 */ /* 0x000fe200078ec0ff */
[----:B--2---:R-:W-:Y:S02]  /*4910*/  IMAD R2, R7, R25, R20 ;  /* 0x0000001907027224 */ /* 0x004fe400078e0214 */
[----:B---3--:R-:W-:Y:S02]  /*4920*/  IMAD R4, R3, R31, R4 ;  /* 0x0000001f03047224 */ /* 0x008fe400078e0204 */
[----:B------:R-:W-:Y:S02]  /*4930*/  IMAD R3, R2, R23, R5 ;  /* 0x0000001702037224 */ /* 0x000fe400078e0205 */
[----:B------:R-:W-:-:S03]  /*4940*/  IMAD.MOV.U32 R6, RZ, RZ, 0x1 ;  /* 0x00000001ff067424 */ /* 0x000fc600078e00ff */
[----:B------:R-:W-:Y:S02]  /*4950*/  SEL R21, R3, R4, !P0 ;  /* 0x0000000403157207 */ /* 0x000fe40004000000 */
[----:B------:R-:W-:-:S07]  /*4960*/  SEL R20, R4, R3, !P0 ;  /* 0x0000000304147207 */ /* 0x000fce0004000000 */
.L_x_49:
[----:B------:R-:W-:-:S08]  /*4970*/  NOP ;  /* 0x0000000000007918 */ /* 0x000fd00000000000 */
[----:B------:R-:W0:-:S00]  /*4980*/  USETMAXREG.DEALLOC.CTAPOOL 0x28 ;  /* 0x00000028000079c8 */ /* 0x000e0000080e0500 */
[----:B0-----:R-:W-:-:S13]  /*4990*/  ISETP.NE.AND P0, PT, R0, RZ, PT ;  /* 0x000000ff0000720c */ /* 0x001fda0003f05270 */
[----:B------:R-:W-:Y:S05]  /*49a0*/  @P0 EXIT ;  /* 0x000000000000094d */ /* 0x000fea0003800000 */
[----:B------:R-:W-:Y:S01]  /*49b0*/  LOP3.LUT P0, RZ, R6, 0xff, RZ, 0xc0, !PT ;  /* 0x000000ff06ff7812 */ /* 0x000fe2000780c0ff */
[----:B------:R-:W-:Y:S02]  /*49c0*/  IMAD.MOV.U32 R0, RZ, RZ, 0x1 ;  /* 0x00000001ff007424 */ /* 0x000fe400078e00ff */
[----:B------:R-:W-:-:S10]  /*49d0*/  IMAD.MOV.U32 R6, RZ, RZ, RZ ;  /* 0x000000ffff067224 */ /* 0x000fd400078e00ff */
[----:B------:R-:W-:Y:S05]  /*49e0*/  @!P0 BRA `(.L_x_52) ;  /* 0x0000000c004c8947 */ /* 0x000fea0003800000 */
[----:B------:R-:W0:Y:S01]  /*49f0*/  LDC R0, c[0x0][0x28c] ;  /* 0x0000a300ff007b82 */ /* 0x000e220000000800 */
[----:B------:R-:W1:Y:S01]  /*4a00*/  S2R R10, SR_CgaCtaId ;  /* 0x00000000000a7919 */ /* 0x000e620000008800 */
[----:B------:R-:W-:Y:S01]  /*4a10*/  ULDC UR5, c[0x0][0x658] ;  /* 0x0001960000057ab9 */ /* 0x000fe20000000800 */
[----:B------:R-:W-:Y:S01]  /*4a20*/  UMOV UR7, 0xffffffff ;  /* 0xffffffff00077882 */ /* 0x000fe20000000000 */
[----:B------:R-:W-:Y:S01]  /*4a30*/  ULDC UR6, c[0x0][0xc] ;  /* 0x0000030000067ab9 */ /* 0x000fe20000000800 */
[----:B------:R-:W-:Y:S01]  /*4a40*/  USHF.L.U32 UR8, UR7, UR5, URZ ;  /* 0x0000000507087299 */ /* 0x000fe2000800063f */
[----:B------:R-:W-:Y:S01]  /*4a50*/  BSSY B0, `(.L_x_52) ;  /* 0x00000cc000007945 */ /* 0x000fe20003800000 */
[----:B------:R-:W-:Y:S01]  /*4a60*/  UMOV UR9, 0x1 ;  /* 0x0000000100097882 */ /* 0x000fe20000000000 */
[----:B------:R-:W-:Y:S01]  /*4a70*/  ULDC UR7, c[0x0][0x10] ;  /* 0x0000040000077ab9 */ /* 0x000fe20000000800 */
[----:B------:R-:W-:Y:S01]  /*4a80*/  USHF.L.U32 UR18, UR9, UR5, URZ ;  /* 0x0000000509127299 */ /* 0x000fe2000800063f */
[----:B------:R-:W-:Y:S01]  /*4a90*/  IMAD.MOV.U32 R8, RZ, RZ, 0x1 ;  /* 0x00000001ff087424 */ /* 0x000fe200078e00ff */
[----:B------:R-:W-:Y:S01]  /*4aa0*/  UIMAD.WIDE.U32 UR6, UR6, UR7, URZ ;  /* 0x00000007060672a5 */ /* 0x000fe2000f8e003f */
[----:B------:R-:W-:Y:S01]  /*4ab0*/  LOP3.LUT R7, R17, 0x2, RZ, 0xfc, !PT ;  /* 0x0000000211077812 */ /* 0x000fe200078efcff */
[----:B------:R-:W-:Y:S01]  /*4ac0*/  ULDC UR5, c[0x0][0x14] ;  /* 0x0000050000057ab9 */ /* 0x000fe20000000800 */
[----:B------:R-:W-:Y:S01]  /*4ad0*/  IMAD.MOV.U32 R6, RZ, RZ, RZ ;  /* 0x000000ffff067224 */ /* 0x000fe200078e00ff */
[----:B------:R-:W-:-:S02]  /*4ae0*/  UIMAD.WIDE.U32 UR22, UR6, UR5, URZ ;  /* 0x00000005061672a5 */ /* 0x000fc4000f8e003f */
[----:B------:R-:W-:Y:S01]  /*4af0*/  UIMAD UR13, UR7, UR5, URZ ;  /* 0x00000005070d72a4 */ /* 0x000fe2000f8e023f */
[----:B------:R-:W-:Y:S01]  /*4b00*/  ULDC UR4, c[0x0][0x600] ;  /* 0x0001800000047ab9 */ /* 0x000fe20000000800 */
[----:B------:R-:W-:Y:S02]  /*4b10*/  ULOP3.LUT UR17, URZ, UR8, URZ, 0x33, !UPT ;  /* 0x000000083f117292 */ /* 0x000fe4000f8e333f */
[----:B------:R-:W-:Y:S01]  /*4b20*/  UIADD3 UR4, UR4, -0x1, URZ ;  /* 0xffffffff04047890 */ /* 0x000fe2000fffe03f */
[----:B0-----:R-:W-:Y:S01]  /*4b30*/  VIADD R0, R0, 0x7f ;  /* 0x0000007f00007836 */ /* 0x001fe20000000000 */
[----:B------:R-:W-:Y:S01]  /*4b40*/  UIADD3 UR13, UR23, UR13, URZ ;  /* 0x0000000d170d7290 */ /* 0x000fe2000fffe03f */
[----:B------:R-:W-:-:S03]  /*4b50*/  ULDC.64 UR24, c[0x0][0x198] ;  /* 0x0000660000187ab9 */ /* 0x000fc60000000a00 */
[----:B------:R-:W-:-:S04]  /*4b60*/  SHF.R.S32.HI R3, RZ, 0x1f, R0 ;  /* 0x0000001fff037819 */ /* 0x000fc80000011400 */
[----:B------:R-:W-:Y:S01]  /*4b70*/  LEA.HI R3, R3, R0, RZ, 0x7 ;  /* 0x0000000003037211 */ /* 0x000fe200078f38ff */
[C---:B-1----:R-:W-:Y:S02]  /*4b80*/  IMAD.SHL.U32 R2, R10.reuse, 0x200, RZ ;  /* 0x000002000a027824 */ /* 0x042fe400078e00ff */
[----:B------:R-:W-:Y:S01]  /*4b90*/  IMAD.SHL.U32 R10, R10, 0x4, RZ ;  /* 0x000000040a0a7824 */ /* 0x000fe200078e00ff */
[----:B------:R-:W-:Y:S01]  /*4ba0*/  SHF.R.S32.HI R9, RZ, 0x7, R3 ;  /* 0x00000007ff097819 */ /* 0x000fe20000011403 */
[----:B------:R-:W-:Y:S01]  /*4bb0*/  IMAD.MOV.U32 R0, RZ, RZ, 0x1 ;  /* 0x00000001ff007424 */ /* 0x000fe200078e00ff */
[----:B------:R-:W-:Y:S02]  /*4bc0*/  LOP3.LUT R2, R2, 0x200, RZ, 0xc0, !PT ;  /* 0x0000020002027812 */ /* 0x000fe400078ec0ff */
[----:B------:R-:W-:Y:S01]  /*4bd0*/  LOP3.LUT R10, R10, 0x4, RZ, 0xc0, !PT ;  /* 0x000000040a0a7812 */ /* 0x000fe200078ec0ff */
[----:B------:R-:W-:Y:S01]  /*4be0*/  VIADD R12, R9, 0x1 ;  /* 0x00000001090c7836 */ /* 0x000fe20000000000 */
[----:B------:R-:W-:-:S07]  /*4bf0*/  LOP3.LUT R11, R2, 0x30100, RZ, 0xfc, !PT ;  /* 0x00030100020b7812 */ /* 0x000fce00078efcff */
.L_x_63:
[----:B------:R-:W-:-:S03]  /*4c00*/  UMOV UR5, 0xffffffff ;  /* 0xffffffff00057882 */ /* 0x000fc60000000000 */
[----:B------:R-:W-:Y:S05]  /*4c10*/  BRA.DIV UR5, `(.L_x_53) ;  /* 0x0000000e05847947 */ /* 0x000fea000b800000 */
[----:B------:R-:W-:-:S13]  /*4c20*/  ELECT P6, URZ, PT ;  /* 0x00000000003f782f */ /* 0x000fda00038c0000 */
.L_x_73:
[----:B------:R-:W0:Y:S01]  /*4c30*/  LDC R2, c[0x0][0x28c] ;  /* 0x0000a300ff027b82 */ /* 0x000e220000000800 */
[----:B------:R-:W-:Y:S01]  /*4c40*/  BSSY B1, `(.L_x_54) ;  /* 0x0000038000017945 */ /* 0x000fe20003800000 */
[----:B0-----:R-:W-:-:S13]  /*4c50*/  ISETP.LT.OR P6, PT, R2, 0x1, !P6 ;  /* 0x000000010200780c */ /* 0x001fda00077c1670 */
[----:B------:R-:W-:Y:S05]  /*4c60*/  @P6 BRA `(.L_x_55) ;  /* 0x0000000000d46947 */ /* 0x000fea0003800000 */
[----:B------:R-:W-:Y:S02]  /*4c70*/  IMAD R21, R21, 0x8, R10 ;  /* 0x0000000815157824 */ /* 0x000fe400078e020a */
[----:B------:R-:W-:Y:S02]  /*4c80*/  IMAD.SHL.U32 R20, R20, 0x200, RZ ;  /* 0x0000020014147824 */ /* 0x000fe400078e00ff */
[----:B------:R-:W-:Y:S02]  /*4c90*/  IMAD.MOV.U32 R23, RZ, RZ, RZ ;  /* 0x000000ffff177224 */ /* 0x000fe400078e00ff */
[----:B------:R-:W-:Y:S02]  /*4ca0*/  IMAD.MOV.U32 R2, RZ, RZ, R12 ;  /* 0x000000ffff027224 */ /* 0x000fe400078e000c */
[----:B------:R-:W-:Y:S02]  /*4cb0*/  IMAD.MOV.U32 R3, RZ, RZ, R0 ;  /* 0x000000ffff037224 */ /* 0x000fe400078e0000 */
[----:B------:R-:W-:-:S07]  /*4cc0*/  IMAD.MOV.U32 R4, RZ, RZ, R6 ;  /* 0x000000ffff047224 */ /* 0x000fce00078e0006 */
.L_x_58:
[----:B------:R-:W0:Y:S01]  /*4cd0*/  S2R R14, SR_CgaCtaId ;  /* 0x00000000000e7919 */ /* 0x000e220000008800 */
[----:B------:R-:W-:Y:S02]  /*4ce0*/  MOV R5, 0x400 ;  /* 0x0000040000057802 */ /* 0x000fe40000000f00 */
[----:B------:R-:W-:Y:S02]  /*4cf0*/  LOP3.LUT P1, RZ, R16, 0x7f, RZ, 0xc0, !PT ;  /* 0x0000007f10ff7812 */ /* 0x000fe4000782c0ff */
[----:B0-----:R-:W-:Y:S02]  /*4d00*/  LEA R15, R14, R5, 0x18 ;  /* 0x000000050e0f7211 */ /* 0x001fe400078ec0ff */
[----:B------:R-:W-:-:S09]  /*4d10*/  SHF.L.U32 R5, R3, 0x1f, RZ ;  /* 0x0000001f03057819 */ /* 0x000fd200000006ff */
[----:B------:R-:W0:Y:S01]  /*4d20*/  @!P1 LDC R14, c[0x0][0x500] ;  /* 0x00014000ff0e9b82 */ /* 0x000e220000000800 */
[----:B------:R-:W-:-:S04]  /*4d30*/  IMAD R24, R4, 0x8, R15 ;  /* 0x0000000804187824 */ /* 0x000fc800078e020f */
[----:B------:R-:W1:Y:S02]  /*4d40*/  SYNCS.PHASECHK.TRANS64.TRYWAIT P0, [R24+URZ+0x18], R5 ;  /* 0x00001805180075a7 */ /* 0x000e64000800017f */
[----:B-1----:R-:W-:Y:S05]  /*4d50*/  @!P0 BRA `(.L_x_56) ;  /* 0x0000000c00548947 */ /* 0x002fea0003800000 */
.L_x_74:
[----:B-1----:R-:W-:Y:S01]  /*4d60*/  PRMT R5, R7, 0x9910, RZ ;  /* 0x0000991007057816 */ /* 0x002fe200000000ff */
[----:B0-----:R0:W-:Y:S03]  /*4d70*/  @!P1 SYNCS.ARRIVE.TRANS64 RZ, [R24+URZ], R14 ;  /* 0x0000000e18ff99a7 */ /* 0x0011e6000800003f */
[----:B------:R-:W-:-:S13]  /*4d80*/  ISETP.NE.AND P0, PT, R5, 0x2, PT ;  /* 0x000000020500780c */ /* 0x000fda0003f05270 */
[----:B0-----:R-:W-:Y:S05]  /*4d90*/  @P0 BRA `(.L_x_57) ;  /* 0x0000000000040947 */ /* 0x001fea0003800000 */
[----:B------:R-:W-:Y:S01]  /*4da0*/  BPT.TRAP 0x1 ;  /* 0x000000040000795c */ /* 0x000fe20000300000 */
.L_x_57:
[----:B------:R-:W-:Y:S01]  /*4db0*/  R2UR UR19, R15 ;  /* 0x000000000f1372ca */ /* 0x000fe200000e0000 */
[----:B------:R-:W-:Y:S01]  /*4dc0*/  IMAD R15, R4, 0x10000, R15 ;  /* 0x00010000040f7824 */ /* 0x000fe200078e020f */
[----:B------:R-:W-:Y:S01]  /*4dd0*/  R2UR UR9, R24 ;  /* 0x00000000180972ca */ /* 0x000fe200000e0000 */
[----:B------:R-:W-:Y:S01]  /*4de0*/  IMAD R5, R4, 0x400, R11 ;  /* 0x0000040004057824 */ /* 0x000fe200078e020b */
[----:B------:R-:W-:Y:S01]  /*4df0*/  UIADD3 UR6, UP0, UR24, 0xf0, URZ ;  /* 0x000000f018067890 */ /* 0x000fe2000ff1e03f */
[----:B------:R-:W-:Y:S01]  /*4e00*/  VIADD R2, R2, 0xffffffff ;  /* 0xffffffff02027836 */ /* 0x000fe20000000000 */
[----:B------:R-:W-:Y:S01]  /*4e10*/  R2UR UR5, R15 ;  /* 0x000000000f0572ca */ /* 0x000fe200000e0000 */
[----:B------:R-:W-:Y:S01]  /*4e20*/  UIADD3 UR26, UP1, UR24, 0x1f0, URZ ;  /* 0x000001f0181a7890 */ /* 0x000fe2000ff3e03f */
[----:B------:R-:W-:Y:S01]  /*4e30*/  R2UR UR8, R5 ;  /* 0x00000000050872ca */ /* 0x000fe200000e0000 */
[----:B------:R-:W-:Y:S01]  /*4e40*/  UIADD3.X UR7, URZ, UR25, URZ, UP0, !UPT ;  /* 0x000000193f077290 */ /* 0x000fe200087fe43f */
[----:B------:R-:W-:Y:S01]  /*4e50*/  R2UR UR11, R20 ;  /* 0x00000000140b72ca */ /* 0x000fe200000e0000 */
[----:B------:R-:W-:Y:S01]  /*4e60*/  VIADD R4, R4, 0x1 ;  /* 0x0000000104047836 */ /* 0x000fe20000000000 */
[----:B------:R-:W-:Y:S01]  /*4e70*/  R2UR UR10, R23 ;  /* 0x00000000170a72ca */ /* 0x000fe200000e0000 */
[----:B------:R-:W-:Y:S01]  /*4e80*/  UIADD3.X UR27, URZ, UR25, URZ, UP1, !UPT ;  /* 0x000000193f1b7290 */ /* 0x000fe20008ffe43f */
[----:B------:R-:W-:Y:S01]  /*4e90*/  R2UR UR12, R13 ;  /* 0x000000000d0c72ca */ /* 0x000fe200000e0000 */
[----:B------:R-:W-:Y:S01]  /*4ea0*/  UMOV UR14, 0x0 ;  /* 0x00000000000e7882 */ /* 0x000fe20000000000 */
[----:B------:R-:W-:Y:S01]  /*4eb0*/  R2UR UR20, R21 ;  /* 0x00000000151472ca */ /* 0x000fe200000e0000 */
[----:B------:R-:W-:Y:S01]  /*4ec0*/  UMOV UR15, 0x10000000 ;  /* 0x10000000000f7882 */ /* 0x000fe20000000000 */
[----:B------:R-:W-:Y:S01]  /*4ed0*/  ISETP.GT.AND P1, PT, R2, 0x1, PT ;  /* 0x000000010200780c */ /* 0x000fe20003f24270 */
[----:B------:R-:W-:Y:S01]  /*4ee0*/  UIADD3 UR16, UR5, 0x100, URZ ;  /* 0x0000010005107890 */ /* 0x000fe2000fffe03f */
[----:B------:R-:W-:Y:S01]  /*4ef0*/  ISETP.NE.AND P0, PT, R4, 0x3, PT ;  /* 0x000000030400780c */ /* 0x000fe20003f05270 */
[----:B------:R-:W-:Y:S01]  /*4f00*/  UIADD3 UR5, UR19, UR8, URZ ;  /* 0x0000000813057290 */ /* 0x000fe2000fffe03f */
[----:B------:R-:W-:Y:S01]  /*4f10*/  VIADD R23, R23, 0x80 ;  /* 0x0000008017177836 */ /* 0x000fe20000000000 */
[----:B------:R-:W-:Y:S01]  /*4f20*/  UMOV UR21, 0x30000 ;  /* 0x0003000000157882 */ /* 0x000fe20000000000 */
[----:B------:R-:W-:-:S02]  /*4f30*/  SEL R14, RZ, 0x1, P0 ;  /* 0x00000001ff0e7807 */ /* 0x000fc40000000000 */
[----:B------:R-:W-:Y:S01]  /*4f40*/  UMOV UR8, UR16 ;  /* 0x0000001000087c82 */ /* 0x000fe20008000000 */
[----:B------:R-:W-:Y:S01]  /*4f50*/  SEL R4, R4, RZ, P0 ;  /* 0x000000ff04047207 */ /* 0x000fe20000000000 */
[----:B------:R0:W-:Y:S01]  /*4f60*/  UTMALDG.3D [UR8], [UR6], desc[UR14] ;  /* 0x00000e08060075b4 */ /* 0x0001e20008011000 */
[----:B------:R-:W-:Y:S01]  /*4f70*/  LOP3.LUT R3, R3, R14, RZ, 0x3c, !PT ;  /* 0x0000000e03037212 */ /* 0x000fe200078e3cff */
[----:B0-----:R-:W-:Y:S01]  /*4f80*/  UMOV UR11, UR20 ;  /* 0x00000014000b7c82 */ /* 0x001fe20008000000 */
[----:B------:R-:W-:Y:S02]  /*4f90*/  UMOV UR8, UR5 ;  /* 0x0000000500087c82 */ /* 0x000fe40008000000 */
[----:B------:R0:W-:Y:S02]  /*4fa0*/  UTMALDG.3D.MULTICAST [UR8], [UR26], UR21, desc[UR14] ;  /* 0x00000e081a0073b4 */ /* 0x0001e40008011815 */
[----:B0-----:R-:W-:Y:S05]  /*4fb0*/  @P1 BRA `(.L_x_58) ;  /* 0xfffffffc00441947 */ /* 0x001fea000383ffff */
.L_x_55:
[----:B------:R-:W-:Y:S05]  /*4fc0*/  BSYNC B1 ;  /* 0x0000000000017941 */ /* 0x000fea0003800000 */
.L_x_54:
[----:B------:R-:W-:Y:S01]  /*4fd0*/  LOP3.LUT P1, RZ, R8, 0xff, RZ, 0xc0, !PT ;  /* 0x000000ff08ff7812 */ /* 0x000fe2000782c0ff */
[C---:B------:R-:W-:Y:S01]  /*4fe0*/  IMAD.IADD R6, R9.reuse, 0x1, R6 ;  /* 0x0000000109067824 */ /* 0x040fe200078e0206 */
[----:B------:R-:W-:Y:S01]  /*4ff0*/  ULDC.64 UR6, c[0x0][0x650] ;  /* 0x0001940000067ab9 */ /* 0x000fe20000000a00 */
[C---:B------:R-:W-:Y:S01]  /*5000*/  ISETP.GE.U32.AND P2, PT, R9.reuse, 0x3, PT ;  /* 0x000000030900780c */ /* 0x040fe20003f46070 */
[----:B------:R-:W-:Y:S01]  /*5010*/  BSSY B1, `(.L_x_59) ;  /* 0x000006d000017945 */ /* 0x000fe20003800000 */
[----:B------:R-:W-:Y:S01]  /*5020*/  IMAD.MOV.U32 R20, RZ, RZ, -0x1 ;  /* 0xffffffffff147424 */ /* 0x000fe200078e00ff */
[----:B------:R-:W-:Y:S01]  /*5030*/  ISETP.GT.U32.AND P0, PT, R6, 0x2, PT ;  /* 0x000000020600780c */ /* 0x000fe20003f04070 */
[----:B------:R-:W-:Y:S01]  /*5040*/  IMAD.MOV.U32 R21, RZ, RZ, -0x1 ;  /* 0xffffffffff157424 */ /* 0x000fe200078e00ff */
[----:B------:R-:W-:Y:S01]  /*5050*/  PRMT R8, RZ, 0x7610, R8 ;  /* 0x00007610ff087816 */ /* 0x000fe20000000008 */
[----:B------:R-:W-:Y:S01]  /*5060*/  IMAD.MOV.U32 R13, RZ, RZ, -0x1 ;  /* 0xffffffffff0d7424 */ /* 0x000fe200078e00ff */
[----:B------:R-:W-:-:S03]  /*5070*/  ISETP.LT.U32.AND P0, PT, R9, 0x3, P0 ;  /* 0x000000030900780c */ /* 0x000fc60000701070 */
[----:B------:R-:W0:Y:S01]  /*5080*/  @P1 S2R R3, SR_CgaCtaId ;  /* 0x0000000000031919 */ /* 0x000e220000008800 */
[----:B------:R-:W-:-:S04]  /*5090*/  @P1 MOV R2, 0x400 ;  /* 0x0000040000021802 */ /* 0x000fc80000000f00 */
[----:B0-----:R-:W-:Y:S01]  /*50a0*/  @P1 LEA R4, R3, R2, 0x18 ;  /* 0x0000000203041211 */ /* 0x001fe200078ec0ff */
[----:B------:R-:W-:-:S03]  /*50b0*/  IMAD.WIDE.U32 R2, R6, -0x55555555, RZ ;  /* 0xaaaaaaab06027825 */ /* 0x000fc600078e00ff */
[----:B------:R0:W-:Y:S01]  /*50c0*/  @P1 SYNCS.ARRIVE.TRANS64.A1T0 RZ, [R4+URZ+0x48], RZ ;  /* 0x000048ff04ff19a7 */ /* 0x0001e2000810003f */
[----:B------:R-:W-:Y:S02]  /*50d0*/  IADD3 R18, P1, R18, UR22, RZ ;  /* 0x0000001612127c10 */ /* 0x000fe4000ff3e0ff */
[----:B------:R-:W-:Y:S02]  /*50e0*/  SHF.R.U32.HI R5, RZ, 0x1, R3 ;  /* 0x00000001ff057819 */ /* 0x000fe40000011603 */
[----:B------:R-:W-:Y:S02]  /*50f0*/  SEL R3, RZ, 0x1, !P0 ;  /* 0x00000001ff037807 */ /* 0x000fe40004000000 */
[----:B------:R-:W-:Y:S01]  /*5100*/  IADD3.X R19, R19, UR13, RZ, P1, !PT ;  /* 0x0000000d13137c10 */ /* 0x000fe20008ffe4ff */
[----:B------:R-:W-:Y:S01]  /*5110*/  IMAD R6, R5, -0x3, R6 ;  /* 0xfffffffd05067824 */ /* 0x000fe200078e0206 */
[----:B------:R-:W-:Y:S02]  /*5120*/  ISETP.GE.U32.AND P0, PT, R18, UR6, PT ;  /* 0x0000000612007c0c */ /* 0x000fe4000bf06070 */
[----:B------:R-:W-:-:S02]  /*5130*/  LOP3.LUT R0, R0, R3, RZ, 0x3c, !PT ;  /* 0x0000000300007212 */ /* 0x000fc400078e3cff */
[----:B------:R-:W-:Y:S02]  /*5140*/  ISETP.GE.U32.AND.EX P0, PT, R19, UR7, PT, P0 ;  /* 0x0000000713007c0c */ /* 0x000fe4000bf06100 */
[----:B------:R-:W-:Y:S02]  /*5150*/  @P2 LOP3.LUT R0, R0, 0x1, R5, 0x78, !PT ;  /* 0x0000000100002812 */ /* 0x000fe400078e7805 */
[----:B------:R-:W-:-:S09]  /*5160*/  PRMT R2, RZ, 0x7610, R2 ;  /* 0x00007610ff027816 */ /* 0x000fd20000000002 */
[----:B0-----:R-:W-:Y:S05]  /*5170*/  @P0 BRA `(.L_x_60) ;  /* 0x0000000400580947 */ /* 0x001fea0003800000 */
[----:B------:R-:W0:Y:S01]  /*5180*/  S2R R14, SR_CTAID.X ;  /* 0x00000000000e7919 */ /* 0x000e220000002500 */
[----:B------:R-:W-:Y:S01]  /*5190*/  ULDC.64 UR6, c[0x0][0x628] ;  /* 0x00018a0000067ab9 */ /* 0x000fe20000000a00 */
[----:B------:R-:W-:Y:S01]  /*51a0*/  ULDC UR8, c[0x0][0x630] ;  /* 0x00018c0000087ab9 */ /* 0x000fe20000000800 */
[----:B------:R-:W-:Y:S01]  /*51b0*/  ISETP.NE.U32.AND P0, PT, RZ, UR6, PT ;  /* 0x00000006ff007c0c */ /* 0x000fe2000bf05070 */
[----:B------:R-:W1:Y:S01]  /*51c0*/  S2R R15, SR_CTAID.Y ;  /* 0x00000000000f7919 */ /* 0x000e620000002600 */
[----:B------:R-:W-:Y:S01]  /*51d0*/  ULDC UR9, c[0x0][0x150] ;  /* 0x0000540000097ab9 */ /* 0x000fe20000000800 */
[----:B------:R-:W-:Y:S01]  /*51e0*/  IMAD.MOV.U32 R2, RZ, RZ, R18 ;  /* 0x000000ffff027224 */ /* 0x000fe200078e0012 */
[----:B------:R-:W-:Y:S01]  /*51f0*/  ISETP.NE.AND.EX P0, PT, RZ, UR7, PT, P0 ;  /* 0x00000007ff007c0c */ /* 0x000fe2000bf05300 */
[----:B------:R-:W-:Y:S01]  /*5200*/  IMAD.MOV.U32 R3, RZ, RZ, R19 ;  /* 0x000000ffff037224 */ /* 0x000fe200078e0013 */
[----:B0-----:R-:W-:-:S11]  /*5210*/  I2FP.F32.U32 R20, R14 ;  /* 0x0000000e00147245 */ /* 0x001fd60000201000 */
[----:B------:R-:W-:Y:S05]  /*5220*/  @!P0 BRA `(.L_x_61) ;  /* 0x0000000000288947 */ /* 0x000fea0003800000 */
[----:B------:R-:W-:Y:S02]  /*5230*/  ULDC UR5, c[0x0][0x634] ;  /* 0x00018d0000057ab9 */ /* 0x000fe40000000800 */
[----:B------:R-:W-:-:S05]  /*5240*/  IADD3 R3, P0, R18, UR5, RZ ;  /* 0x0000000512037c10 */ /* 0x000fca000ff1e0ff */
[----:B------:R-:W-:-:S04]  /*5250*/  IMAD.X R13, RZ, RZ, R19, P0 ;  /* 0x000000ffff0d7224 */ /* 0x000fc800000e0613 */
[----:B------:R-:W-:-:S04]  /*5260*/  IMAD.WIDE.U32 R4, R13, UR6, RZ ;  /* 0x000000060d047c25 */ /* 0x000fc8000f8e00ff */
[----:B------:R-:W-:-:S04]  /*5270*/  IMAD.WIDE.U32 R4, P0, R3, UR7, R4 ;  /* 0x0000000703047c25 */ /* 0x000fc8000f800004 */
[----:B------:R-:W-:-:S04]  /*5280*/  IMAD.WIDE.U32 R2, R3, UR6, RZ ;  /* 0x0000000603027c25 */ /* 0x000fc8000f8e00ff */
[----:B------:R-:W-:Y:S01]  /*5290*/  IMAD.MOV.U32 R2, RZ, RZ, R5 ;  /* 0x000000ffff027224 */ /* 0x000fe200078e0005 */
[----:B------:R-:W-:Y:S01]  /*52a0*/  IADD3 RZ, P1, R3, R4, RZ ;  /* 0x0000000403ff7210 */ /* 0x000fe20007f3e0ff */
[----:B------:R-:W-:-:S04]  /*52b0*/  IMAD.X R3, RZ, RZ, RZ, P0 ;  /* 0x000000ffff037224 */ /* 0x000fc800000e06ff */
[----:B------:R-:W-:-:S08]  /*52c0*/  IMAD.WIDE.U32.X R2, R13, UR7, R2, P1 ;  /* 0x000000070d027c25 */ /* 0x000fd000088e0402 */
.L_x_61:
[--C-:B------:R-:W-:Y:S01]  /*52d0*/  SHF.R.U64 R13, R2, UR8, R3.reuse ;  /* 0x00000008020d7c19 */ /* 0x100fe20008001203 */
[----:B------:R-:W-:Y:S01]  /*52e0*/  FMUL R20, R20, UR9 ;  /* 0x0000000914147c20 */ /* 0x000fe20008400000 */
[----:B------:R-:W-:Y:S01]  /*52f0*/  SHF.R.U32.HI R2, RZ, UR8, R3 ;  /* 0x00000008ff027c19 */ /* 0x000fe20008011603 */
[----:B------:R-:W0:Y:S01]  /*5300*/  LDC R23, c[0x0][0x144] ;  /* 0x00005100ff177b82 */ /* 0x000e220000000800 */
[----:B------:R-:W-:Y:S01]  /*5310*/  IADD3 R21, P0, RZ, -R13, RZ ;  /* 0x8000000dff157210 */ /* 0x000fe20007f1e0ff */
[----:B------:R-:W-:Y:S01]  /*5320*/  ULDC UR5, c[0x0][0x154] ;  /* 0x0000550000057ab9 */ /* 0x000fe20000000800 */
[----:B-1----:R-:W-:Y:S01]  /*5330*/  I2FP.F32.U32 R3, R15 ;  /* 0x0000000f00037245 */ /* 0x002fe20000201000 */
[----:B------:R-:W1:Y:S01]  /*5340*/  F2I.U32.TRUNC.NTZ R20, R20 ;  /* 0x0000001400147305 */ /* 0x000e62000020f000 */
[----:B------:R-:W-:Y:S01]  /*5350*/  ULDC.64 UR6, c[0x0][0x620] ;  /* 0x0001880000067ab9 */ /* 0x000fe20000000a00 */
[----:B------:R-:W-:Y:S01]  /*5360*/  IMAD.X R2, RZ, RZ, ~R2, P0 ;  /* 0x000000ffff027224 */ /* 0x000fe200000e0e02 */
[----:B------:R-:W-:Y:S01]  /*5370*/  ISETP.NE.AND P2, PT, R22, 0x1, PT ;  /* 0x000000011600780c */ /* 0x000fe20003f45270 */
[----:B------:R-:W-:Y:S01]  /*5380*/  FMUL R4, R3, UR5 ;  /* 0x0000000503047c20 */ /* 0x000fe20008400000 */
[----:B------:R-:W2:Y:S01]  /*5390*/  LDC R24, c[0x0][0x148] ;  /* 0x00005200ff187b82 */ /* 0x000ea20000000800 */
[----:B------:R-:W-:Y:S01]  /*53a0*/  IMAD R2, R2, UR6, RZ ;  /* 0x0000000602027c24 */ /* 0x000fe2000f8e02ff */
[----:B------:R-:W-:Y:S01]  /*53b0*/  ULDC UR5, c[0x0][0x618] ;  /* 0x0001860000057ab9 */ /* 0x000fe20000000800 */
[----:B------:R-:W-:-:S02]  /*53c0*/  IMAD.MOV.U32 R3, RZ, RZ, R19 ;  /* 0x000000ffff037224 */ /* 0x000fc400078e0013 */
[----:B------:R-:W3:Y:S01]  /*53d0*/  F2I.U32.TRUNC.NTZ R4, R4 ;  /* 0x0000000400047305 */ /* 0x000ee2000020f000 */
[C---:B------:R-:W-:Y:S02]  /*53e0*/  IMAD R5, R21.reuse, UR7, R2 ;  /* 0x0000000715057c24 */ /* 0x040fe4000f8e0202 */
[----:B------:R-:W-:Y:S02]  /*53f0*/  IMAD.MOV.U32 R2, RZ, RZ, R18 ;  /* 0x000000ffff027224 */ /* 0x000fe400078e0012 */
[----:B-1----:R-:W-:Y:S02]  /*5400*/  IMAD.MOV R20, RZ, RZ, -R20 ;  /* 0x000000ffff147224 */ /* 0x002fe400078e0a14 */
[----:B------:R-:W-:Y:S01]  /*5410*/  IMAD.WIDE.U32 R2, R21, UR6, R2 ;  /* 0x0000000615027c25 */ /* 0x000fe2000f8e0002 */
[----:B------:R-:W-:Y:S02]  /*5420*/  ULDC.64 UR6, c[0x0][0x640] ;  /* 0x0001900000067ab9 */ /* 0x000fe40000000a00 */
[----:B------:R-:W-:Y:S01]  /*5430*/  ISETP.NE.U32.AND P0, PT, RZ, UR6, PT ;  /* 0x00000006ff007c0c */ /* 0x000fe2000bf05070 */
[----:B------:R-:W-:-:S02]  /*5440*/  IMAD.IADD R3, R3, 0x1, R5 ;  /* 0x0000000103037824 */ /* 0x000fc400078e0205 */
[----:B0-----:R-:W-:Y:S01]  /*5450*/  IMAD R14, R23, R20, R14 ;  /* 0x00000014170e7224 */ /* 0x001fe200078e020e */
[----:B------:R-:W-:Y:S02]  /*5460*/  ISETP.NE.AND.EX P0, PT, RZ, UR7, PT, P0 ;  /* 0x00000007ff007c0c */ /* 0x000fe4000bf05300 */
[--C-:B------:R-:W-:Y:S01]  /*5470*/  SHF.R.U64 R20, R2, UR5, R3.reuse ;  /* 0x0000000502147c19 */ /* 0x100fe20008001203 */
[----:B---3--:R-:W-:Y:S01]  /*5480*/  IMAD.MOV R2, RZ, RZ, -R4 ;  /* 0x000000ffff027224 */ /* 0x008fe200078e0a04 */
[----:B------:R-:W-:Y:S01]  /*5490*/  SHF.R.U32.HI R3, RZ, UR5, R3 ;  /* 0x00000005ff037c19 */ /* 0x000fe20008011603 */
[----:B------:R-:W-:Y:S02]  /*54a0*/  ULDC UR5, c[0x0][0x608] ;  /* 0x0001820000057ab9 */ /* 0x000fe40000000800 */
[----:B--2---:R-:W-:Y:S01]  /*54b0*/  @P2 IMAD R14, R24, R2, R15 ;  /* 0x00000002180e2224 */ /* 0x004fe200078e020f */
[--C-:B------:R-:W-:Y:S02]  /*54c0*/  SHF.R.U64 R23, R20, UR5, R3.reuse ;  /* 0x0000000514177c19 */ /* 0x100fe40008001203 */
[----:B------:R-:W-:Y:S01]  /*54d0*/  SHF.R.U32.HI R2, RZ, UR5, R3 ;  /* 0x00000005ff027c19 */ /* 0x000fe20008011603 */
[----:B------:R-:W-:-:S03]  /*54e0*/  ULDC UR5, c[0x0][0x658] ;  /* 0x0001960000057ab9 */ /* 0x000fc60000000800 */
[--C-:B------:R-:W-:Y:S02]  /*54f0*/  SHF.R.U64 R15, R23, UR5, R2.reuse ;  /* 0x00000005170f7c19 */ /* 0x100fe40008001202 */
[----:B------:R-:W-:-:S03]  /*5500*/  SHF.R.U32.HI R2, RZ, UR5, R2 ;  /* 0x00000005ff027c19 */ /* 0x000fc60008011602 */
[----:B------:R-:W-:Y:S02]  /*5510*/  IMAD.MOV.U32 R4, RZ, RZ, R15 ;  /* 0x000000ffff047224 */ /* 0x000fe400078e000f */
[----:B------:R-:W-:Y:S01]  /*5520*/  IMAD.MOV.U32 R3, RZ, RZ, R2 ;  /* 0x000000ffff037224 */ /* 0x000fe200078e0002 */
[----:B------:R-:W-:Y:S06]  /*5530*/  @!P0 BRA `(.L_x_62) ;  /* 0x00000000002c8947 */ /* 0x000fec0003800000 */
        /* <DEDUP_REMOVED lines=9> */
[----:B------:R-:W-:-:S04]  /*55d0*/  IMAD.WIDE.U32.X R2, R21, UR7, R2, P1 ;  /* 0x0000000715027c25 */ /* 0x000fc800088e0402 */
[----:B------:R-:W-:-:S07]  /*55e0*/  IMAD.MOV.U32 R4, RZ, RZ, R2 ;  /* 0x000000ffff047224 */ /* 0x000fce00078e0002 */
.L_x_62:
[----:B------:R-:W-:Y:S01]  /*55f0*/  ULDC UR5, c[0x0][0x648] ;  /* 0x0001920000057ab9 */ /* 0x000fe20000000800 */
[----:B------:R-:W-:Y:S01]  /*5600*/  LOP3.LUT R2, R23, UR17, RZ, 0xc0, !PT ;  /* 0x0000001117027c12 */ /* 0x000fe2000f8ec0ff */
[----:B------:R-:W-:Y:S01]  /*5610*/  ULDC UR6, c[0x0][0x610] ;  /* 0x0001840000067ab9 */ /* 0x000fe20000000800 */
[----:B------:R-:W-:Y:S01]  /*5620*/  SHF.R.U64 R3, R4, UR5, R3 ;  /* 0x0000000504037c19 */ /* 0x000fe20008001203 */
[----:B------:R-:W-:Y:S01]  /*5630*/  ULDC UR5, c[0x0][0x638] ;  /* 0x00018e0000057ab9 */ /* 0x000fe20000000800 */
[----:B------:R-:W-:-:S03]  /*5640*/  LOP3.LUT R20, R20, UR4, RZ, 0xc0, !PT ;  /* 0x0000000414147c12 */ /* 0x000fc6000f8ec0ff */
[----:B------:R-:W-:Y:S02]  /*5650*/  IMAD.MOV R4, RZ, RZ, -R3 ;  /* 0x000000ffff047224 */ /* 0x000fe400078e0a03 */
[----:B------:R-:W-:Y:S02]  /*5660*/  IMAD R3, R3, UR18, R2 ;  /* 0x0000001203037c24 */ /* 0x000fe4000f8e0202 */
[----:B------:R-:W-:Y:S01]  /*5670*/  IMAD R15, R4, UR5, R15 ;  /* 0x00000005040f7c24 */ /* 0x000fe2000f8e020f */
[----:B------:R-:W-:Y:S01]  /*5680*/  ULDC UR5, c[0x0][0x600] ;  /* 0x0001800000057ab9 */ /* 0x000fe20000000800 */
[----:B------:R-:W-:Y:S02]  /*5690*/  IMAD R14, R3, UR6, R14 ;  /* 0x00000006030e7c24 */ /* 0x000fe4000f8e020e */
[----:B------:R-:W-:Y:S02]  /*56a0*/  IMAD R15, R15, UR5, R20 ;  /* 0x000000050f0f7c24 */ /* 0x000fe4000f8e0214 */
[----:B------:R-:W-:-:S03]  /*56b0*/  IMAD.MOV.U32 R2, RZ, RZ, 0x1 ;  /* 0x00000001ff027424 */ /* 0x000fc600078e00ff */
[----:B------:R-:W-:Y:S02]  /*56c0*/  SEL R21, R15, R14, !P2 ;  /* 0x0000000e0f157207 */ /* 0x000fe40005000000 */
[----:B------:R-:W-:-:S07]  /*56d0*/  SEL R20, R14, R15, !P2 ;  /* 0x0000000f0e147207 */ /* 0x000fce0005000000 */
.L_x_60:
[----:B------:R-:W-:Y:S05]  /*56e0*/  BSYNC B1 ;  /* 0x0000000000017941 */ /* 0x000fea0003800000 */
.L_x_59:
[----:B------:R-:W-:-:S13]  /*56f0*/  LOP3.LUT P0, RZ, R2, 0xff, RZ, 0xc0, !PT ;  /* 0x000000ff02ff7812 */ /* 0x000fda000780c0ff */
[----:B------:R-:W-:Y:S05]  /*5700*/  @P0 BRA `(.L_x_63) ;  /* 0xfffffff4003c0947 */ /* 0x000fea000383ffff */
[----:B------:R-:W-:Y:S05]  /*5710*/  BSYNC B0 ;  /* 0x0000000000007941 */ /* 0x000fea0003800000 */
.L_x_52:
[----:B------:R-:W-:-:S03]  /*5720*/  UMOV UR5, 0xffffffff ;  /* 0xffffffff00057882 */ /* 0x000fc60000000000 */
[----:B------:R-:W-:Y:S05]  /*5730*/  BRA.DIV UR5, `(.L_x_64) ;  /* 0x0000000205f07947 */ /* 0x000fea000b800000 */
[----:B------:R-:W-:-:S13]  /*5740*/  ELECT P6, URZ, PT ;  /* 0x00000000003f782f */ /* 0x000fda00038c0000 */
.L_x_77:
[----:B------:R-:W-:Y:S04]  /*5750*/  BSSY B0, `(.L_x_65) ;  /* 0x0000022000007945 */ /* 0x000fe80003800000 */
[----:B------:R-:W-:Y:S05]  /*5760*/  @!P6 BRA `(.L_x_66) ;  /* 0x000000000080e947 */ /* 0x000fea0003800000 */
[----:B------:R-:W-:-:S04]  /*5770*/  LOP3.LUT R17, R17, 0x2, RZ, 0xfc, !PT ;  /* 0x0000000211117812 */ /* 0x000fc800078efcff */
[----:B------:R-:W-:-:S13]  /*5780*/  ISETP.NE.AND P0, PT, R17, 0x3, PT ;  /* 0x000000031100780c */ /* 0x000fda0003f05270 */
[----:B------:R-:W-:Y:S05]  /*5790*/  @!P0 BRA `(.L_x_67) ;  /* 0x0000000000048947 */ /* 0x000fea0003800000 */
[----:B------:R-:W-:Y:S01]  /*57a0*/  BPT.TRAP 0x1 ;  /* 0x000000040000795c */ /* 0x000fe20000300000 */
.L_x_67:
[----:B------:R-:W0:Y:S01]  /*57b0*/  S2R R3, SR_CgaCtaId ;  /* 0x0000000000037919 */ /* 0x000e220000008800 */
[----:B------:R-:W-:-:S04]  /*57c0*/  MOV R2, 0x400 ;  /* 0x0000040000027802 */ /* 0x000fc80000000f00 */
[----:B0-----:R-:W-:Y:S02]  /*57d0*/  LEA R3, R3, R2, 0x18 ;  /* 0x0000000203037211 */ /* 0x001fe400078ec0ff */
[----:B------:R-:W-:-:S03]  /*57e0*/  SHF.L.U32 R2, R0, 0x1f, RZ ;  /* 0x0000001f00027819 */ /* 0x000fc600000006ff */
[----:B------:R-:W-:-:S04]  /*57f0*/  VIADD R3, R3, 0x18 ;  /* 0x0000001803037836 */ /* 0x000fc80000000000 */
[C---:B------:R-:W-:Y:S02]  /*5800*/  IMAD R7, R6.reuse, 0x8, R3 ;  /* 0x0000000806077824 */ /* 0x040fe400078e0203 */
[----:B------:R-:W-:Y:S02]  /*5810*/  VIADD R6, R6, 0x1 ;  /* 0x0000000106067836 */ /* 0x000fe40000000000 */
[----:B------:R-:W0:Y:S03]  /*5820*/  SYNCS.PHASECHK.TRANS64.TRYWAIT P0, [R7+URZ], R2 ;  /* 0x00000002070075a7 */ /* 0x000e26000800017f */
[----:B------:R-:W-:-:S04]  /*5830*/  ISETP.NE.AND P1, PT, R6, 0x3, PT ;  /* 0x000000030600780c */ /* 0x000fc80003f25270 */
[----:B------:R-:W-:Y:S02]  /*5840*/  SEL R5, RZ, 0x1, P1 ;  /* 0x00000001ff057807 */ /* 0x000fe40000800000 */
[----:B------:R-:W-:Y:S02]  /*5850*/  SEL R6, R6, RZ, P1 ;  /* 0x000000ff06067207 */ /* 0x000fe40000800000 */
[----:B------:R-:W-:-:S03]  /*5860*/  LOP3.LUT R5, R0, R5, RZ, 0x3c, !PT ;  /* 0x0000000500057212 */ /* 0x000fc600078e3cff */
[----:B------:R-:W-:Y:S01]  /*5870*/  IMAD R9, R6, 0x8, R3 ;  /* 0x0000000806097824 */ /* 0x000fe200078e0203 */
[----:B------:R-:W-:Y:S01]  /*5880*/  SHF.L.U32 R4, R5, 0x1f, RZ ;  /* 0x0000001f05047819 */ /* 0x000fe200000006ff */
[----:B0-----:R-:W-:Y:S06]  /*5890*/  @!P0 BRA `(.L_x_68) ;  /* 0x0000000000b88947 */ /* 0x001fec0003800000 */
.L_x_78:
[----:B------:R-:W1:Y:S01]  /*58a0*/  SYNCS.PHASECHK.TRANS64.TRYWAIT P0, [R9+URZ], R4 ;  /* 0x00000004090075a7 */ /* 0x000e62000800017f */
[----:B------:R-:W-:-:S05]  /*58b0*/  VIADD R0, R6, 0x1 ;  /* 0x0000000106007836 */ /* 0x000fca0000000000 */
[----:B------:R-:W-:-:S04]  /*58c0*/  ISETP.NE.AND P1, PT, R0, 0x3, PT ;  /* 0x000000030000780c */ /* 0x000fc80003f25270 */
[----:B0-----:R-:W-:Y:S02]  /*58d0*/  SEL R2, RZ, 0x1, P1 ;  /* 0x00000001ff027807 */ /* 0x001fe40000800000 */
[----:B------:R-:W-:Y:S02]  /*58e0*/  SEL R0, R0, RZ, P1 ;  /* 0x000000ff00007207 */ /* 0x000fe40000800000 */
[----:B------:R-:W-:Y:S01]  /*58f0*/  LOP3.LUT R2, R5, R2, RZ, 0x3c, !PT ;  /* 0x0000000205027212 */ /* 0x000fe200078e3cff */
[----:B-1----:R-:W-:Y:S06]  /*5900*/  @!P0 BRA `(.L_x_69) ;  /* 0x0000000000b08947 */ /* 0x002fec0003800000 */
.L_x_79:
[----:B------:R-:W-:Y:S01]  /*5910*/  IMAD R3, R0, 0x8, R3 ;  /* 0x0000000800037824 */ /* 0x000fe200078e0203 */
[----:B------:R-:W-:-:S07]  /*5920*/  SHF.L.U32 R0, R2, 0x1f, RZ ;  /* 0x0000001f02007819 */ /* 0x000fce00000006ff */
.L_x_70:
[----:B-1----:R1:W2:Y:S02]  /*5930*/  SYNCS.PHASECHK.TRANS64.TRYWAIT P0, [R3+URZ], R0 ;  /* 0x00000000030075a7 */ /* 0x0022a4000800017f */
[----:B--2---:R-:W-:Y:S05]  /*5940*/  @!P0 NANOSLEEP.SYNCS 0x989680 ;  /* 0x009896800000895d */ /* 0x004fea0003900000 */
[----:B------:R-:W2:Y:S02]  /*5950*/  @!P0 SYNCS.PHASECHK.TRANS64 P0, [R3+URZ], R0 ;  /* 0x00000000030085a7 */ /* 0x000ea4000800007f */
[----:B--2---:R-:W-:Y:S05]  /*5960*/  @!P0 BRA `(.L_x_70) ;  /* 0xfffffffc00f08947 */ /* 0x004fea000383ffff */
.L_x_66:
[----:B------:R-:W-:Y:S05]  /*5970*/  BSYNC B0 ;  /* 0x0000000000007941 */ /* 0x000fea0003800000 */
.L_x_65:
[----:B------:R-:W-:Y:S05]  /*5980*/  EXIT ;  /* 0x000000000000794d */ /* 0x000fea0003800000 */
.L_x_21:
[----:B-1----:R1:W3:Y:S02]  /*5990*/  SYNCS.PHASECHK.TRANS64.TRYWAIT P1, [R3+URZ], R0 ;  /* 0x00000000030075a7 */ /* 0x0022e4000802017f */
[----:B---3--:R-:W-:Y:S05]  /*59a0*/  @!P1 NANOSLEEP.SYNCS 0x989680 ;  /* 0x009896800000995d */ /* 0x008fea0003900000 */
[----:B------:R-:W3:Y:S02]  /*59b0*/  @!P1 SYNCS.PHASECHK.TRANS64 P1, [R3+URZ], R0 ;  /* 0x00000000030095a7 */ /* 0x000ee4000802007f */
[----:B---3--:R-:W-:Y:S05]  /*59c0*/  @!P1 BRA `(.L_x_21) ;  /* 0xfffffffc00f09947 */ /* 0x008fea000383ffff */
[----:B------:R-:W-:Y:S05]  /*59d0*/  BRA `(.L_x_20) ;  /* 0xffffffb800d07947 */ /* 0x000fea000383ffff */
.L_x_26:
[----:B-1----:R1:W3:Y:S02]  /*59e0*/  SYNCS.PHASECHK.TRANS64.TRYWAIT P1, [R4+URZ], R3 ;  /* 0x00000003040075a7 */ /* 0x0022e4000802017f */
[----:B---3--:R-:W-:Y:S05]  /*59f0*/  @!P1 NANOSLEEP.SYNCS 0x989680 ;  /* 0x009896800000995d */ /* 0x008fea0003900000 */
[----:B------:R-:W3:Y:S02]  /*5a00*/  @!P1 SYNCS.PHASECHK.TRANS64 P1, [R4+URZ], R3 ;  /* 0x00000003040095a7 */ /* 0x000ee4000802007f */
[----:B---3--:R-:W-:Y:S05]  /*5a10*/  @!P1 BRA `(.L_x_26) ;  /* 0xfffffffc00f09947 */ /* 0x008fea000383ffff */
[----:B------:R-:W-:Y:S05]  /*5a20*/  BRA `(.L_x_25) ;  /* 0xffffffc000e47947 */ /* 0x000fea000383ffff */
.L_x_53:
[----:B------:R-:W-:Y:S01]  /*5a30*/  BSSY B1, `(.L_x_71) ;  /* 0x0000006000017945 */ /* 0x000fe20003800000 */
[----:B------:R-:W-:-:S07]  /*5a40*/  IMAD.MOV.U32 R15, RZ, RZ, -0x1 ;  /* 0xffffffffff0f7424 */ /* 0x000fce00078e00ff */
[----:B------:R-:W-:Y:S05]  /*5a50*/  WARPSYNC.COLLECTIVE R15, `(.L_x_72) ;  /* 0x000000000f0c7348 */ /* 0x000fea0003c00000 */
[----:B------:R-:W-:Y:S02]  /*5a60*/  ELECT P6, UR62, PT ;  /* 0x00000000003e782f */ /* 0x000fe400038c0000 */
[----:B------:R-:W-:Y:S01]  /*5a70*/  MOV R14, UR62 ;  /* 0x0000003e000e7c02 */ /* 0x000fe20008000f00 */
[----:B------:R-:W-:Y:S10]  /*5a80*/  ENDCOLLECTIVE ;  /* 0x000000000000791b */ /* 0x000ff40003800000 */
.L_x_72:
[----:B------:R-:W-:Y:S05]  /*5a90*/  BSYNC B1 ;  /* 0x0000000000017941 */ /* 0x000fea0003800000 */
.L_x_71:
[----:B------:R-:W-:Y:S05]  /*5aa0*/  BRA `(.L_x_73) ;  /* 0xfffffff000607947 */ /* 0x000fea000383ffff */
.L_x_56:
[----:B-1----:R1:W2:Y:S02]  /*5ab0*/  SYNCS.PHASECHK.TRANS64.TRYWAIT P0, [R24+URZ+0x18], R5 ;  /* 0x00001805180075a7 */ /* 0x0022a4000800017f */
[----:B--2---:R-:W-:Y:S05]  /*5ac0*/  @!P0 NANOSLEEP.SYNCS 0x989680 ;  /* 0x009896800000895d */ /* 0x004fea0003900000 */
[----:B------:R-:W2:Y:S02]  /*5ad0*/  @!P0 SYNCS.PHASECHK.TRANS64 P0, [R24+URZ+0x18], R5 ;  /* 0x00001805180085a7 */ /* 0x000ea4000800007f */
[----:B--2---:R-:W-:Y:S05]  /*5ae0*/  @!P0 BRA `(.L_x_56) ;  /* 0xfffffffc00f08947 */ /* 0x004fea000383ffff */
[----:B------:R-:W-:Y:S05]  /*5af0*/  BRA `(.L_x_74) ;  /* 0xfffffff000987947 */ /* 0x000fea000383ffff */
.L_x_64:
[----:B------:R-:W-:Y:S01]  /*5b00*/  BSSY B0, `(.L_x_75) ;  /* 0x0000006000007945 */ /* 0x000fe20003800000 */
[----:B------:R-:W-:-:S07]  /*5b10*/  IMAD.MOV.U32 R15, RZ, RZ, -0x1 ;  /* 0xffffffffff0f7424 */ /* 0x000fce00078e00ff */
[----:B------:R-:W-:Y:S05]  /*5b20*/  WARPSYNC.COLLECTIVE R15, `(.L_x_76) ;  /* 0x000000000f0c7348 */ /* 0x000fea0003c00000 */
[----:B------:R-:W-:Y:S02]  /*5b30*/  ELECT P6, UR62, PT ;  /* 0x00000000003e782f */ /* 0x000fe400038c0000 */
[----:B------:R-:W-:Y:S01]  /*5b40*/  MOV R14, UR62 ;  /* 0x0000003e000e7c02 */ /* 0x000fe20008000f00 */
[----:B------:R-:W-:Y:S10]  /*5b50*/  ENDCOLLECTIVE ;  /* 0x000000000000791b */ /* 0x000ff40003800000 */
.L_x_76:
[----:B------:R-:W-:Y:S05]  /*5b60*/  BSYNC B0 ;  /* 0x0000000000007941 */ /* 0x000fea0003800000 */
.L_x_75:
[----:B------:R-:W-:Y:S05]  /*5b70*/  BRA `(.L_x_77) ;  /* 0xfffffff800f47947 */ /* 0x000fea000383ffff */
.L_x_68:
[----:B0-----:R0:W1:Y:S02]  /*5b80*/  SYNCS.PHASECHK.TRANS64.TRYWAIT P0, [R7+URZ], R2 ;  /* 0x00000002070075a7 */ /* 0x001064000800017f */
[----:B-1----:R-:W-:Y:S05]  /*5b90*/  @!P0 NANOSLEEP.SYNCS 0x989680 ;  /* 0x009896800000895d */ /* 0x002fea0003900000 */
[----:B------:R-:W1:Y:S02]  /*5ba0*/  @!P0 SYNCS.PHASECHK.TRANS64 P0, [R7+URZ], R2 ;  /* 0x00000002070085a7 */ /* 0x000e64000800007f */
[----:B-1----:R-:W-:Y:S05]  /*5bb0*/  @!P0 BRA `(.L_x_68) ;  /* 0xfffffffc00f08947 */ /* 0x002fea000383ffff */
[----:B------:R-:W-:Y:S05]  /*5bc0*/  BRA `(.L_x_78) ;  /* 0xfffffffc00347947 */ /* 0x000fea000383ffff */
.L_x_69:
[----:B0-----:R0:W1:Y:S02]  /*5bd0*/  SYNCS.PHASECHK.TRANS64.TRYWAIT P0, [R9+URZ], R4 ;  /* 0x00000004090075a7 */ /* 0x001064000800017f */
[----:B-1----:R-:W-:Y:S05]  /*5be0*/  @!P0 NANOSLEEP.SYNCS 0x989680 ;  /* 0x009896800000895d */ /* 0x002fea0003900000 */
[----:B------:R-:W1:Y:S02]  /*5bf0*/  @!P0 SYNCS.PHASECHK.TRANS64 P0, [R9+URZ], R4 ;  /* 0x00000004090085a7 */ /* 0x000e64000800007f */
[----:B-1----:R-:W-:Y:S05]  /*5c00*/  @!P0 BRA `(.L_x_69) ;  /* 0xfffffffc00f08947 */ /* 0x002fea000383ffff */
[----:B------:R-:W-:Y:S05]  /*5c10*/  BRA `(.L_x_79) ;  /* 0xfffffffc003c7947 */ /* 0x000fea000383ffff */
.L_x_80:
[----:B------:R-:W-:-:S00]  /*5c20*/  BRA `(.L_x_80) ;  /* 0xfffffffc00fc7947 */ /* 0x000fc0000383ffff */
[----:B------:R-:W-:-:S00]  /*5c30*/  NOP ;  /* 0x0000000000007918 */ /* 0x000fc00000000000 */
        /* <DEDUP_REMOVED lines=12> */
.L_x_81:


//--------------------- .nv.global.init           --------------------------
	.section	.nv.global.init,"aw",@progbits
.nv.global.init:
	.type		$str$22,@object
	.size		$str$22,($str$23 - $str$22)
$str$22:
        /*0000*/ 	.byte	0x6b, 0x5f, 0x74, 0x69, 0x6c, 0x65, 0x5f, 0x63, 0x6f, 0x75, 0x6e, 0x74, 0x20, 0x3e, 0x3d, 0x20
        /*0010*/ 	.byte	0x31, 0x00
	.type		$str$23,@object
	.size		$str$23,(__unnamed_1 - $str$23)
$str$23:
        /*0012*/ 	.byte	0x2f, 0x74, 0x6d, 0x70, 0x2f, 0x63, 0x75, 0x74, 0x6c, 0x61, 0x73, 0x73, 0x5f, 0x73, 0x77, 0x65
        /*0022*/ 	.byte	0x65, 0x70, 0x5f, 0x73, 0x72, 0x63, 0x2f, 0x69, 0x6e, 0x63, 0x6c, 0x75, 0x64, 0x65, 0x2f, 0x63
        /*0032*/ 	.byte	0x75, 0x74, 0x6c, 0x61, 0x73, 0x73, 0x2f, 0x67, 0x65, 0x6d, 0x6d, 0x2f, 0x63, 0x6f, 0x6c, 0x6c
        /*0042*/ 	.byte	0x65, 0x63, 0x74, 0x69, 0x76, 0x65, 0x2f, 0x73, 0x6d, 0x39, 0x30, 0x5f, 0x6d, 0x6d, 0x61, 0x5f
        /*0052*/ 	.byte	0x74, 0x6d, 0x61, 0x5f, 0x67, 0x6d, 0x6d, 0x61, 0x5f, 0x73, 0x73, 0x5f, 0x77, 0x61, 0x72, 0x70
        /*0062*/ 	.byte	0x73, 0x70, 0x65, 0x63, 0x69, 0x61, 0x6c, 0x69, 0x7a, 0x65, 0x64, 0x2e, 0x68, 0x70, 0x70, 0x00
	.type		__unnamed_1,@object
	.size		__unnamed_1,(.L_0 - __unnamed_1)
__unnamed_1:
        /*0072*/ 	.byte	0x76, 0x6f, 0x69, 0x64, 0x20, 0x63, 0x75, 0x74, 0x6c, 0x61, 0x73, 0x73, 0x3a, 0x3a, 0x67, 0x65
        /* <DEDUP_REMOVED lines=172> */
        /*0b42*/ 	.byte	0x64, 0x65, 0x6e, 0x74, 0x69, 0x74, 0x79, 0x5d, 0x00
.L_0:


//--------------------- .nv.shared._ZN7cutlass13device_kernelINS_4gemm6kernel13GemmUniversalIN4cute5tupleIJiiiiEEENS1_10collective13CollectiveMmaINS1_34MainloopSm90TmaGmmaWarpSpecializedILi3ENS5_IJNS4_1CILi2EEENSA_ILi1EEESC_EEENS1_35KernelTmaWarpSpecializedCooperativeEEENS5_IJNSA_ILi512EEENSA_ILi8EEENSA_ILi128EEEEEEaNS5_IJlSC_lEEEaSK_NS4_8TiledMMAINS4_8MMA_AtomIJNS4_4SM904GMMA25MMA_64x8x32_S32S8S8_SS_TNEEEENS4_6LayoutISD_NS5_IJSC_NSA_ILi0EEESS_EEEEENS5_IJNS4_10UnderscoreESV_SV_EEEEENS4_13SM90_TMA_LOADENS4_14ComposedLayoutINS4_7SwizzleILi3ELi4ELi3EEENS4_18smem_ptr_flag_bitsILi8EEENSR_INS5_IJSH_SI_EEENS5_IJSI_SC_EEEEEEEvNS4_8identityENS4_23SM90_TMA_LOAD_MULTICASTES17_vS18_EENS_8epilogue10collective6detail29Sm90TmaWarpSpecializedAdapterINS1C_15DefaultEpilogueIaSK_SK_NS1B_6thread17LinearCombinationIaLi1EiiLNS1G_9ScaleType4KindE0ELNS_15FloatRoundStyleE2EaEENS1_15EpilogueDefaultEEEEEvvEEEEvNT_6ParamsE --------------------------
	.section	.nv.shared._ZN7cutlass13device_kernelINS_4gemm6kernel13GemmUniversalIN4cute5tupleIJiiiiEEENS1_10collective13CollectiveMmaINS1_34MainloopSm90TmaGmmaWarpSpecializedILi3ENS5_IJNS4_1CILi2EEENSA_ILi1EEESC_EEENS1_35KernelTmaWarpSpecializedCooperativeEEENS5_IJNSA_ILi512EEENSA_ILi8EEENSA_ILi128EEEEEEaNS5_IJlSC_lEEEaSK_NS4_8TiledMMAINS4_8MMA_AtomIJNS4_4SM904GMMA25MMA_64x8x32_S32S8S8_SS_TNEEEENS4_6LayoutISD_NS5_IJSC_NSA_ILi0EEESS_EEEEENS5_IJNS4_10UnderscoreESV_SV_EEEEENS4_13SM90_TMA_LOADENS4_14ComposedLayoutINS4_7SwizzleILi3ELi4ELi3EEENS4_18smem_ptr_flag_bitsILi8EEENSR_INS5_IJSH_SI_EEENS5_IJSI_SC_EEEEEEEvNS4_8identityENS4_23SM90_TMA_LOAD_MULTICASTES17_vS18_EENS_8epilogue10collective6detail29Sm90TmaWarpSpecializedAdapterINS1C_15DefaultEpilogueIaSK_SK_NS1B_6thread17LinearCombinationIaLi1EiiLNS1G_9ScaleType4KindE0ELNS_15FloatRoundStyleE2EaEENS1_15EpilogueDefaultEEEEEvvEEEEvNT_6ParamsE,"aw",@nobits
	.sectionflags	@""
	.align	16
	.zero		1024


//--------------------- .nv.shared.reserved.0     --------------------------
	.section	.nv.shared.reserved.0,"aw",@nobits
	.weak		__nv_reservedSMEM_offset_0_alias
	.size		__nv_reservedSMEM_offset_0_alias, 0, 0
	.other		__nv_reservedSMEM_offset_0_alias,@"STO_CUDA_RESERVED_SHARED STV_DEFAULT"
__nv_reservedSMEM_offset_0_alias:
	.zero		0


//--------------------- .nv.global                --------------------------
	.section	.nv.global,"aw",@nobits
.nv.global:
	.type		_ZN40_INTERNAL_1b1df0d4_4_k_cu_83e1cc10_102444cute1_E,@object
	.size		_ZN40_INTERNAL_1b1df0d4_4_k_cu_83e1cc10_102444cute1_E,(_ZN40_INTERNAL_1b1df0d4_4_k_cu_83e1cc10_102444cuda3std3__45__cpo6cbeginE - _ZN40_INTERNAL_1b1df0d4_4_k_cu_83e1cc10_102444cute1_E)
_ZN40_INTERNAL_1b1df0d4_4_k_cu_83e1cc10_102444cute1_E:
	.zero		1
	.type		_ZN40_INTERNAL_1b1df0d4_4_k_cu_83e1cc10_102444cuda3std3__45__cpo6cbeginE,@object
	.size		_ZN40_INTERNAL_1b1df0d4_4_k_cu_83e1cc10_102444cuda3std3__45__cpo6cbeginE,(_ZN40_INTERNAL_1b1df0d4_4_k_cu_83e1cc10_102444cuda3std3__48in_placeE - _ZN40_INTERNAL_1b1df0d4_4_k_cu_83e1cc10_102444cuda3std3__45__cpo6cbeginE)
_ZN40_INTERNAL_1b1df0d4_4_k_cu_83e1cc10_102444cuda3std3__45__cpo6cbeginE:
	.zero		1
	.type		_ZN40_INTERNAL_1b1df0d4_4_k_cu_83e1cc10_102444cuda3std3__48in_placeE,@object
	.size		_ZN40_INTERNAL_1b1df0d4_4_k_cu_83e1cc10_102444cuda3std3__48in_placeE,(_ZN40_INTERNAL_1b1df0d4_4_k_cu_83e1cc10_102444cuda3std6ranges3__45__cpo9iter_moveE - _ZN40_INTERNAL_1b1df0d4_4_k_cu_83e1cc10_102444cuda3std3__48in_placeE)
_ZN40_INTERNAL_1b1df0d4_4_k_cu_83e1cc10_102444cuda3std3__48in_placeE:
	.zero		1
	.type		_ZN40_INTERNAL_1b1df0d4_4_k_cu_83e1cc10_102444cuda3std6ranges3__45__cpo9iter_moveE,@object
	.size		_ZN40_INTERNAL_1b1df0d4_4_k_cu_83e1cc10_102444cuda3std6ranges3__45__cpo9iter_moveE,(_ZN40_INTERNAL_1b1df0d4_4_k_cu_83e1cc10_102444cuda3std3__45__cpo5beginE - _ZN40_INTERNAL_1b1df0d4_4_k_cu_83e1cc10_102444cuda3std6ranges3__45__cpo9iter_moveE)
_ZN40_INTERNAL_1b1df0d4_4_k_cu_83e1cc10_102444cuda3std6ranges3__45__cpo9iter_moveE:
	.zero		1
	.type		_ZN40_INTERNAL_1b1df0d4_4_k_cu_83e1cc10_102444cuda3std3__45__cpo5beginE,@object
	.size		_ZN40_INTERNAL_1b1df0d4_4_k_cu_83e1cc10_102444cuda3std3__45__cpo5beginE,(_ZN40_INTERNAL_1b1df0d4_4_k_cu_83e1cc10_102444cuda3std3__442_GLOBAL__N__1b1df0d4_4_k_cu_83e1cc10_102446ignoreE - _ZN40_INTERNAL_1b1df0d4_4_k_cu_83e1cc10_102444cuda3std3__45__cpo5beginE)
_ZN40_INTERNAL_1b1df0d4_4_k_cu_83e1cc10_102444cuda3std3__45__cpo5beginE:
	.zero		1
	.type		_ZN40_INTERNAL_1b1df0d4_4_k_cu_83e1cc10_102444cuda3std3__442_GLOBAL__N__1b1df0d4_4_k_cu_83e1cc10_102446ignoreE,@object
	.size		_ZN40_INTERNAL_1b1df0d4_4_k_cu_83e1cc10_102444cuda3std3__442_GLOBAL__N__1b1df0d4_4_k_cu_83e1cc10_102446ignoreE,(_ZN40_INTERNAL_1b1df0d4_4_k_cu_83e1cc10_102444cute7productE - _ZN40_INTERNAL_1b1df0d4_4_k_cu_83e1cc10_102444cuda3std3__442_GLOBAL__N__1b1df0d4_4_k_cu_83e1cc10_102446ignoreE)
_ZN40_INTERNAL_1b1df0d4_4_k_cu_83e1cc10_102444cuda3std3__442_GLOBAL__N__1b1df0d4_4_k_cu_83e1cc10_102446ignoreE:
	.zero		1
	.type		_ZN40_INTERNAL_1b1df0d4_4_k_cu_83e1cc10_102444cute7productE,@object
	.size		_ZN40_INTERNAL_1b1df0d4_4_k_cu_83e1cc10_102444cute7productE,(_ZN40_INTERNAL_1b1df0d4_4_k_cu_83e1cc10_102444cuda3std3__45__cpo3endE - _ZN40_INTERNAL_1b1df0d4_4_k_cu_83e1cc10_102444cute7productE)
_ZN40_INTERNAL_1b1df0d4_4_k_cu_83e1cc10_102444cute7productE:
	.zero		1
	.type		_ZN40_INTERNAL_1b1df0d4_4_k_cu_83e1cc10_102444cuda3std3__45__cpo3endE,@object
	.size		_ZN40_INTERNAL_1b1df0d4_4_k_cu_83e1cc10_102444cuda3std3__45__cpo3endE,(_ZN40_INTERNAL_1b1df0d4_4_k_cu_83e1cc10_102444cuda3std3__419piecewise_constructE - _ZN40_INTERNAL_1b1df0d4_4_k_cu_83e1cc10_102444cuda3std3__45__cpo3endE)
_ZN40_INTERNAL_1b1df0d4_4_k_cu_83e1cc10_102444cuda3std3__45__cpo3endE:
	.zero		1
	.type		_ZN40_INTERNAL_1b1df0d4_4_k_cu_83e1cc10_102444cuda3std3__419piecewise_constructE,@object
	.size		_ZN40_INTERNAL_1b1df0d4_4_k_cu_83e1cc10_102444cuda3std3__419piecewise_constructE,(_ZN40_INTERNAL_1b1df0d4_4_k_cu_83e1cc10_102444cuda3std3__45__cpo4cendE - _ZN40_INTERNAL_1b1df0d4_4_k_cu_83e1cc10_102444cuda3std3__419piecewise_constructE)
_ZN40_INTERNAL_1b1df0d4_4_k_cu_83e1cc10_102444cuda3std3__419piecewise_constructE:
	.zero		1
	.type		_ZN40_INTERNAL_1b1df0d4_4_k_cu_83e1cc10_102444cuda3std3__45__cpo4cendE,@object
	.size		_ZN40_INTERNAL_1b1df0d4_4_k_cu_83e1cc10_102444cuda3std3__45__cpo4cendE,(_ZN40_INTERNAL_1b1df0d4_4_k_cu_83e1cc10_102444cuda3std6ranges3__45__cpo4swapE - _ZN40_INTERNAL_1b1df0d4_4_k_cu_83e1cc10_102444cuda3std3__45__cpo4cendE)
_ZN40_INTERNAL_1b1df0d4_4_k_cu_83e1cc10_102444cuda3std3__45__cpo4cendE:
	.zero		1
	.type		_ZN40_INTERNAL_1b1df0d4_4_k_cu_83e1cc10_102444cuda3std6ranges3__45__cpo4swapE,@object
	.size		_ZN40_INTERNAL_1b1df0d4_4_k_cu_83e1cc10_102444cuda3std6ranges3__45__cpo4swapE,(.L_8 - _ZN40_INTERNAL_1b1df0d4_4_k_cu_83e1cc10_102444cuda3std6ranges3__45__cpo4swapE)
_ZN40_INTERNAL_1b1df0d4_4_k_cu_83e1cc10_102444cuda3std6ranges3__45__cpo4swapE:
	.zero		1
.L_8:


//--------------------- .nv.constant0._ZN7cutlass13device_kernelINS_4gemm6kernel13GemmUniversalIN4cute5tupleIJiiiiEEENS1_10collective13CollectiveMmaINS1_34MainloopSm90TmaGmmaWarpSpecializedILi3ENS5_IJNS4_1CILi2EEENSA_ILi1EEESC_EEENS1_35KernelTmaWarpSpecializedCooperativeEEENS5_IJNSA_ILi512EEENSA_ILi8EEENSA_ILi128EEEEEEaNS5_IJlSC_lEEEaSK_NS4_8TiledMMAINS4_8MMA_AtomIJNS4_4SM904GMMA25MMA_64x8x32_S32S8S8_SS_TNEEEENS4_6LayoutISD_NS5_IJSC_NSA_ILi0EEESS_EEEEENS5_IJNS4_10UnderscoreESV_SV_EEEEENS4_13SM90_TMA_LOADENS4_14ComposedLayoutINS4_7SwizzleILi3ELi4ELi3EEENS4_18smem_ptr_flag_bitsILi8EEENSR_INS5_IJSH_SI_EEENS5_IJSI_SC_EEEEEEEvNS4_8identityENS4_23SM90_TMA_LOAD_MULTICASTES17_vS18_EENS_8epilogue10collective6detail29Sm90TmaWarpSpecializedAdapterINS1C_15DefaultEpilogueIaSK_SK_NS1B_6thread17LinearCombinationIaLi1EiiLNS1G_9ScaleType4KindE0ELNS_15FloatRoundStyleE2EaEENS1_15EpilogueDefaultEEEEEvvEEEEvNT_6ParamsE --------------------------
	.section	.nv.constant0._ZN7cutlass13device_kernelINS_4gemm6kernel13GemmUniversalIN4cute5tupleIJiiiiEEENS1_10collective13CollectiveMmaINS1_34MainloopSm90TmaGmmaWarpSpecializedILi3ENS5_IJNS4_1CILi2EEENSA_ILi1EEESC_EEENS1_35KernelTmaWarpSpecializedCooperativeEEENS5_IJNSA_ILi512EEENSA_ILi8EEENSA_ILi128EEEEEEaNS5_IJlSC_lEEEaSK_NS4_8TiledMMAINS4_8MMA_AtomIJNS4_4SM904GMMA25MMA_64x8x32_S32S8S8_SS_TNEEEENS4_6LayoutISD_NS5_IJSC_NSA_ILi0EEESS_EEEEENS5_IJNS4_10UnderscoreESV_SV_EEEEENS4_13SM90_TMA_LOADENS4_14ComposedLayoutINS4_7SwizzleILi3ELi4ELi3EEENS4_18smem_ptr_flag_bitsILi8EEENSR_INS5_IJSH_SI_EEENS5_IJSI_SC_EEEEEEEvNS4_8identityENS4_23SM90_TMA_LOAD_MULTICASTES17_vS18_EENS_8epilogue10collective6detail29Sm90TmaWarpSpecializedAdapterINS1C_15DefaultEpilogueIaSK_SK_NS1B_6thread17LinearCombinationIaLi1EiiLNS1G_9ScaleType4KindE0ELNS_15FloatRoundStyleE2EaEENS1_15EpilogueDefaultEEEEEvvEEEEvNT_6ParamsE,"a",@progbits
	.sectionflags	@""
	.align	4
.nv.constant0._ZN7cutlass13device_kernelINS_4gemm6kernel13GemmUniversalIN4cute5tupleIJiiiiEEENS1_10collective13CollectiveMmaINS1_34MainloopSm90TmaGmmaWarpSpecializedILi3ENS5_IJNS4_1CILi2EEENSA_ILi1EEESC_EEENS1_35KernelTmaWarpSpecializedCooperativeEEENS5_IJNSA_ILi512EEENSA_ILi8EEENSA_ILi128EEEEEEaNS5_IJlSC_lEEEaSK_NS4_8TiledMMAINS4_8MMA_AtomIJNS4_4SM904GMMA25MMA_64x8x32_S32S8S8_SS_TNEEEENS4_6LayoutISD_NS5_IJSC_NSA_ILi0EEESS_EEEEENS5_IJNS4_10UnderscoreESV_SV_EEEEENS4_13SM90_TMA_LOADENS4_14ComposedLayoutINS4_7SwizzleILi3ELi4ELi3EEENS4_18smem_ptr_flag_bitsILi8EEENSR_INS5_IJSH_SI_EEENS5_IJSI_SC_EEEEEEEvNS4_8identityENS4_23SM90_TMA_LOAD_MULTICASTES17_vS18_EENS_8epilogue10collective6detail29Sm90TmaWarpSpecializedAdapterINS1C_15DefaultEpilogueIaSK_SK_NS1B_6thread17LinearCombinationIaLi1EiiLNS1G_9ScaleType4KindE0ELNS_15FloatRoundStyleE2EaEENS1_15EpilogueDefaultEEEEEvvEEEEvNT_6ParamsE:
	.zero		1664


//--------------------- SYMBOLS --------------------------

	.type		.nv.reservedSmem.offset0,@object
	.size		.nv.reservedSmem.offset0,0x4
	.type		__assertfail,@function
